// auto-generated by cutlass_sweep.gemm — config: {"arch": "sm_90", "cluster_m": 2, "cluster_n": 2, "dtype": "e4m3", "stages": 0, "tile_k": 128, "tile_m": 256, "tile_n": 128}
#include "cutlass/cutlass.h"
#include "cutlass/gemm/collective/collective_builder.hpp"
#include "cutlass/gemm/device/gemm_universal_adapter.h"
#include "cutlass/gemm/kernel/gemm_universal.hpp"
#include "cutlass/epilogue/collective/collective_builder.hpp"

using ElemA = cutlass::float_e4m3_t;
using ElemB = cutlass::float_e4m3_t;
using ElemCD = cutlass::float_e4m3_t;
using Acc  = float;
using TileShape    = cute::Shape<cute::_256, cute::_128, cute::_128>;
using ClusterShape = cute::Shape<cute::_2, cute::_2, cute::_1>;

using CollectiveEpilogue = typename cutlass::epilogue::collective::CollectiveBuilder<
    cutlass::arch::Sm90, cutlass::arch::OpClassTensorOp,
    TileShape, ClusterShape,
    cutlass::epilogue::collective::EpilogueTileAuto,
    Acc, Acc,
    ElemCD, cutlass::layout::RowMajor, 128 / cutlass::sizeof_bits<ElemCD>::value,
    ElemCD, cutlass::layout::RowMajor, 128 / cutlass::sizeof_bits<ElemCD>::value,
    cutlass::epilogue::collective::EpilogueScheduleAuto
  >::CollectiveOp;

using CollectiveMainloop = typename cutlass::gemm::collective::CollectiveBuilder<
    cutlass::arch::Sm90, cutlass::arch::OpClassTensorOp,
    ElemA, cutlass::layout::RowMajor, 128 / cutlass::sizeof_bits<ElemA>::value,
    ElemB, cutlass::layout::ColumnMajor, 128 / cutlass::sizeof_bits<ElemB>::value,
    Acc,
    TileShape, ClusterShape,
    cutlass::gemm::collective::StageCountAutoCarveout<static_cast<int>(sizeof(typename CollectiveEpilogue::SharedStorage))>,
    cutlass::gemm::collective::KernelScheduleAuto
  >::CollectiveOp;

using GemmKernel = cutlass::gemm::kernel::GemmUniversal<
    cute::Shape<int,int,int,int>,
    CollectiveMainloop,
    CollectiveEpilogue
>;
using Gemm = cutlass::gemm::device::GemmUniversalAdapter<GemmKernel>;

// Force the device kernel symbol into the cubin without needing a host main.
auto* _anchor = &cutlass::device_kernel<GemmKernel>;


// ===== COMPILED SASS (sm_90a) =====

	.target	sm_90a

	.elftype	@"ET_EXEC"


//--------------------- .note.nv.tkinfo           --------------------------
	.section	.note.nv.tkinfo,"",@"SHT_NOTE"
	.sectionflags	@"SHF_NOTE_NV_TKINFO"
	.tkinfo
        /*0018*/ 	.word	0x00000002
        /*0030*/ 	.string	""
        /*0030*/ 	.string	"ptxas"
        /*0030*/ 	.string	"Cuda compilation tools, release 13.0, V13.0.88"
        /*0030*/ 	.string	"Build cuda_13.0.r13.0/compiler.36424714_0"
        /*0030*/ 	.string	"-arch sm_90a -m 64 "



//--------------------- .note.nv.cuinfo           --------------------------
	.section	.note.nv.cuinfo,"",@"SHT_NOTE"
	.sectionflags	@"SHF_NOTE_NV_CUINFO"
        /*0018*/ 	.short	0x0002
        /*001a*/ 	.short	0x005a
        /*001c*/ 	.short	0x0082
	.zero		2


//--------------------- .nv.info                  --------------------------
	.section	.nv.info,"",@"SHT_CUDA_INFO"
	.align	4


	//----- nvinfo : EIATTR_REGCOUNT
	.align		4
        /*0000*/ 	.byte	0x04, 0x2f
        /*0002*/ 	.short	(.L_12 - .L_11)
	.align		4
.L_11:
        /*0004*/ 	.word	index@(_ZN7cutlass13device_kernelINS_4gemm6kernel13GemmUniversalIN4cute5tupleIJiiiiEEENS1_10collective13CollectiveMmaINS1_37MainloopSm90TmaGmmaWarpSpecializedFP8ILi4ENS5_IJNS4_1CILi2EEESB_NSA_ILi1EEEEEENS1_35KernelTmaWarpSpecializedCooperativeEEENS5_IJNSA_ILi256EEENSA_ILi128EEESH_EEENS_12float_e4m3_tENS5_IJlSC_lEEESJ_SK_NS4_8TiledMMAINS4_8MMA_AtomIJNS4_4SM904GMMA31MMA_64x128x32_F32E4M3E4M3_SS_TNILNSO_7ScaleInE1ELSQ_1EEEEEENS4_6LayoutINS5_IJSB_SC_SC_EEENS5_IJSC_NSA_ILi0EEESV_EEEEENS5_IJNS4_10UnderscoreESY_SY_EEEEENS4_23SM90_TMA_LOAD_MULTICASTENS4_14ComposedLayoutINS4_7SwizzleILi3ELi4ELi3EEENS4_18smem_ptr_flag_bitsILi8EEENST_INS5_IJNSA_ILi8EEESH_EEENS5_IJSH_SC_EEEEEEEvNS4_8identityES11_S1B_vS1C_EENS_8epilogue10collective6detail29Sm90TmaWarpSpecializedAdapterINS1F_15DefaultEpilogueISJ_SK_SK_NS1E_6thread17LinearCombinationISJ_Li1EffLNS1J_9ScaleType4KindE0ELNS_15FloatRoundStyleE2ESJ_EENS1_15EpilogueDefaultEEEEEvvEEEEvNT_6ParamsE)
        /*0008*/ 	.word	0x000000a8


	//----- nvinfo : EIATTR_FRAME_SIZE
	.align		4
.L_12:
        /*000c*/ 	.byte	0x04, 0x11
        /*000e*/ 	.short	(.L_14 - .L_13)
	.align		4
.L_13:
        /*0010*/ 	.word	index@(_ZN7cutlass13device_kernelINS_4gemm6kernel13GemmUniversalIN4cute5tupleIJiiiiEEENS1_10collective13CollectiveMmaINS1_37MainloopSm90TmaGmmaWarpSpecializedFP8ILi4ENS5_IJNS4_1CILi2EEESB_NSA_ILi1EEEEEENS1_35KernelTmaWarpSpecializedCooperativeEEENS5_IJNSA_ILi256EEENSA_ILi128EEESH_EEENS_12float_e4m3_tENS5_IJlSC_lEEESJ_SK_NS4_8TiledMMAINS4_8MMA_AtomIJNS4_4SM904GMMA31MMA_64x128x32_F32E4M3E4M3_SS_TNILNSO_7ScaleInE1ELSQ_1EEEEEENS4_6LayoutINS5_IJSB_SC_SC_EEENS5_IJSC_NSA_ILi0EEESV_EEEEENS5_IJNS4_10UnderscoreESY_SY_EEEEENS4_23SM90_TMA_LOAD_MULTICASTENS4_14ComposedLayoutINS4_7SwizzleILi3ELi4ELi3EEENS4_18smem_ptr_flag_bitsILi8EEENST_INS5_IJNSA_ILi8EEESH_EEENS5_IJSH_SC_EEEEEEEvNS4_8identityES11_S1B_vS1C_EENS_8epilogue10collective6detail29Sm90TmaWarpSpecializedAdapterINS1F_15DefaultEpilogueISJ_SK_SK_NS1E_6thread17LinearCombinationISJ_Li1EffLNS1J_9ScaleType4KindE0ELNS_15FloatRoundStyleE2ESJ_EENS1_15EpilogueDefaultEEEEEvvEEEEvNT_6ParamsE)
        /*0014*/ 	.word	0x000000f8


	//----- nvinfo : EIATTR_MIN_STACK_SIZE
	.align		4
.L_14:
        /*0018*/ 	.byte	0x04, 0x12
        /*001a*/ 	.short	(.L_16 - .L_15)
	.align		4
.L_15:
        /*001c*/ 	.word	index@(_ZN7cutlass13device_kernelINS_4gemm6kernel13GemmUniversalIN4cute5tupleIJiiiiEEENS1_10collective13CollectiveMmaINS1_37MainloopSm90TmaGmmaWarpSpecializedFP8ILi4ENS5_IJNS4_1CILi2EEESB_NSA_ILi1EEEEEENS1_35KernelTmaWarpSpecializedCooperativeEEENS5_IJNSA_ILi256EEENSA_ILi128EEESH_EEENS_12float_e4m3_tENS5_IJlSC_lEEESJ_SK_NS4_8TiledMMAINS4_8MMA_AtomIJNS4_4SM904GMMA31MMA_64x128x32_F32E4M3E4M3_SS_TNILNSO_7ScaleInE1ELSQ_1EEEEEENS4_6LayoutINS5_IJSB_SC_SC_EEENS5_IJSC_NSA_ILi0EEESV_EEEEENS5_IJNS4_10UnderscoreESY_SY_EEEEENS4_23SM90_TMA_LOAD_MULTICASTENS4_14ComposedLayoutINS4_7SwizzleILi3ELi4ELi3EEENS4_18smem_ptr_flag_bitsILi8EEENST_INS5_IJNSA_ILi8EEESH_EEENS5_IJSH_SC_EEEEEEEvNS4_8identityES11_S1B_vS1C_EENS_8epilogue10collective6detail29Sm90TmaWarpSpecializedAdapterINS1F_15DefaultEpilogueISJ_SK_SK_NS1E_6thread17LinearCombinationISJ_Li1EffLNS1J_9ScaleType4KindE0ELNS_15FloatRoundStyleE2ESJ_EENS1_15EpilogueDefaultEEEEEvvEEEEvNT_6ParamsE)
        /*0020*/ 	.word	0x000000f8
.L_16:


//--------------------- .nv.compat                --------------------------
	.section	.nv.compat,"",@"SHT_CUDA_COMPAT_INFO"
	.align	4
        /*0000*/ 	.byte	0x02, 0x09, 0x01, 0x00, 0x02, 0x02, 0x04, 0x00, 0x02, 0x05, 0x05, 0x00, 0x03, 0x07, 0x01, 0x01
        /*0010*/ 	.byte	0x02, 0x03, 0x01, 0x00, 0x02, 0x06, 0x01, 0x00, 0x04, 0x0b, 0x08, 0x00, 0x00, 0x00, 0x00, 0x00
        /*0020*/ 	.byte	0x00, 0x00, 0x00, 0x00


//--------------------- .nv.info._ZN7cutlass13device_kernelINS_4gemm6kernel13GemmUniversalIN4cute5tupleIJiiiiEEENS1_10collective13CollectiveMmaINS1_37MainloopSm90TmaGmmaWarpSpecializedFP8ILi4ENS5_IJNS4_1CILi2EEESB_NSA_ILi1EEEEEENS1_35KernelTmaWarpSpecializedCooperativeEEENS5_IJNSA_ILi256EEENSA_ILi128EEESH_EEENS_12float_e4m3_tENS5_IJlSC_lEEESJ_SK_NS4_8TiledMMAINS4_8MMA_AtomIJNS4_4SM904GMMA31MMA_64x128x32_F32E4M3E4M3_SS_TNILNSO_7ScaleInE1ELSQ_1EEEEEENS4_6LayoutINS5_IJSB_SC_SC_EEENS5_IJSC_NSA_ILi0EEESV_EEEEENS5_IJNS4_10UnderscoreESY_SY_EEEEENS4_23SM90_TMA_LOAD_MULTICASTENS4_14ComposedLayoutINS4_7SwizzleILi3ELi4ELi3EEENS4_18smem_ptr_flag_bitsILi8EEENST_INS5_IJNSA_ILi8EEESH_EEENS5_IJSH_SC_EEEEEEEvNS4_8identityES11_S1B_vS1C_EENS_8epilogue10collective6detail29Sm90TmaWarpSpecializedAdapterINS1F_15DefaultEpilogueISJ_SK_SK_NS1E_6thread17LinearCombinationISJ_Li1EffLNS1J_9ScaleType4KindE0ELNS_15FloatRoundStyleE2ESJ_EENS1_15EpilogueDefaultEEEEEvvEEEEvNT_6ParamsE --------------------------
	.section	.nv.info._ZN7cutlass13device_kernelINS_4gemm6kernel13GemmUniversalIN4cute5tupleIJiiiiEEENS1_10collective13CollectiveMmaINS1_37MainloopSm90TmaGmmaWarpSpecializedFP8ILi4ENS5_IJNS4_1CILi2EEESB_NSA_ILi1EEEEEENS1_35KernelTmaWarpSpecializedCooperativeEEENS5_IJNSA_ILi256EEENSA_ILi128EEESH_EEENS_12float_e4m3_tENS5_IJlSC_lEEESJ_SK_NS4_8TiledMMAINS4_8MMA_AtomIJNS4_4SM904GMMA31MMA_64x128x32_F32E4M3E4M3_SS_TNILNSO_7ScaleInE1ELSQ_1EEEEEENS4_6LayoutINS5_IJSB_SC_SC_EEENS5_IJSC_NSA_ILi0EEESV_EEEEENS5_IJNS4_10UnderscoreESY_SY_EEEEENS4_23SM90_TMA_LOAD_MULTICASTENS4_14ComposedLayoutINS4_7SwizzleILi3ELi4ELi3EEENS4_18smem_ptr_flag_bitsILi8EEENST_INS5_IJNSA_ILi8EEESH_EEENS5_IJSH_SC_EEEEEEEvNS4_8identityES11_S1B_vS1C_EENS_8epilogue10collective6detail29Sm90TmaWarpSpecializedAdapterINS1F_15DefaultEpilogueISJ_SK_SK_NS1E_6thread17LinearCombinationISJ_Li1EffLNS1J_9ScaleType4KindE0ELNS_15FloatRoundStyleE2ESJ_EENS1_15EpilogueDefaultEEEEEvvEEEEvNT_6ParamsE,"",@"SHT_CUDA_INFO"
	.sectionflags	@""
	.align	4


	//----- nvinfo : EIATTR_CUDA_API_VERSION
	.align		4
        /*0000*/ 	.byte	0x04, 0x37
        /*0002*/ 	.short	(.L_18 - .L_17)
.L_17:
        /*0004*/ 	.word	0x00000082


	//----- nvinfo : EIATTR_KPARAM_INFO
	.align		4
.L_18:
        /*0008*/ 	.byte	0x04, 0x17
        /*000a*/ 	.short	(.L_20 - .L_19)
.L_19:
        /*000c*/ 	.word	0x00000000
        /*0010*/ 	.short	0x0000
        /*0012*/ 	.short	0x0070
        /*0014*/ 	.byte	0x00, 0xf0, 0x01, 0x10


	//----- nvinfo : EIATTR_SPARSE_MMA_MASK
	.align		4
.L_20:
        /*0018*/ 	.byte	0x03, 0x50
        /*001a*/ 	.short	0x0000


	//----- nvinfo : EIATTR_MAXREG_COUNT
	.align		4
        /*001c*/ 	.byte	0x03, 0x1b
        /*001e*/ 	.short	0x00a8


	//----- nvinfo : EIATTR_NUM_BARRIERS
	.align		4
        /*0020*/ 	.byte	0x02, 0x4c
        /*0022*/ 	.byte	0x01
	.zero		1


	//----- nvinfo : EIATTR_ANNOTATIONS
	.align		4
        /*0024*/ 	.byte	0x04, 0x55
        /*0026*/ 	.short	(.L_22 - .L_21)


	//   ....[0]....
.L_21:
        /*0028*/ 	.word	0x00000001
        /*002c*/ 	.byte	0x10, 0x07, 0x00, 0x00, 0x01, 0x00, 0x00, 0x00, 0x00, 0x08, 0x00, 0x00, 0x01, 0x00, 0x00, 0x00
        /* <DEDUP_REMOVED lines=192> */
        /*0c3c*/ 	.byte	0x20, 0x08, 0x01, 0x00


	//----- nvinfo : EIATTR_MERCURY_ISA_VERSION
	.align		4
.L_22:
        /*0c40*/ 	.byte	0x03, 0x5f
        /*0c42*/ 	.short	0x0101


	//----- nvinfo : EIATTR_INT_WARP_WIDE_INSTR_OFFSETS
	.align		4
        /*0c44*/ 	.byte	0x04, 0x31
        /*0c46*/ 	.short	(.L_24 - .L_23)


	//   ....[0]....
.L_23:
        /*0c48*/ 	.word	0x00000550


	//   ....[1]....
        /*0c4c*/ 	.word	0x00000570


	//   ....[2]....
        /*0c50*/ 	.word	0x000006e0


	//   ....[3]....
        /*0c54*/ 	.word	0x000054f0


	//----- nvinfo : EIATTR_COOP_GROUP_MASK_REGIDS
	.align		4
.L_24:
        /*0c58*/ 	.byte	0x04, 0x29
        /*0c5a*/ 	.short	(.L_26 - .L_25)


	//   ....[0]....
.L_25:
        /*0c5c*/ 	.word	0xffffffff


	//   ....[1]....
        /*0c60*/ 	.word	0xffffffff


	//   ....[2]....
        /*0c64*/ 	.word	0xffffffff


	//   ....[3]....
        /*0c68*/ 	.word	0xffffffff


	//   ....[4]....
        /*0c6c*/ 	.word	0xffffffff


	//   ....[5]....
        /*0c70*/ 	.word	0xffffffff


	//----- nvinfo : EIATTR_COOP_GROUP_INSTR_OFFSETS
	.align		4
.L_26:
        /*0c74*/ 	.byte	0x04, 0x28
        /*0c76*/ 	.short	(.L_28 - .L_27)


	//   ....[0]....
.L_27:
        /*0c78*/ 	.word	0x00000070


	//   ....[1]....
        /*0c7c*/ 	.word	0x00000080


	//   ....[2]....
        /*0c80*/ 	.word	0x000001a0


	//   ....[3]....
        /*0c84*/ 	.word	0x000003c0


	//   ....[4]....
        /*0c88*/ 	.word	0x00000840


	//   ....[5]....
        /*0c8c*/ 	.word	0x000015c0


	//----- nvinfo : EIATTR_REG_RECONFIG
	.align		4
.L_28:
        /*0c90*/ 	.byte	0x01, 0x54
	.zero		2


	//----- nvinfo : EIATTR_MBARRIER_INSTR_OFFSETS
	.align		4
        /*0c94*/ 	.byte	0x04, 0x39
        /*0c96*/ 	.short	(.L_30 - .L_29)


	//   ....[0]....
.L_29:
        /*0c98*/ 	.word	0x00000320
        /*0c9c*/ 	.word	0x000000ff
        /*0ca0*/ 	.word	0x00000000
        /*0ca4*/ 	.short	0x0100
        /*0ca6*/ 	.byte	0x09
	.zero		1


	//   ....[1]....
        /*0ca8*/ 	.word	0x00000330
        /*0cac*/ 	.word	0x000000ff
        /*0cb0*/ 	.word	0x00000020
        /*0cb4*/ 	.short	0x0100
        /*0cb6*/ 	.byte	0x09
	.zero		1


	//   ....[2]....
        /*0cb8*/ 	.word	0x00000340
        /*0cbc*/ 	.word	0x000000ff
        /*0cc0*/ 	.word	0x00000008
        /*0cc4*/ 	.short	0x0100
        /*0cc6*/ 	.byte	0x09
	.zero		1


	//   ....[3]....
        /*0cc8*/ 	.word	0x00000350
        /*0ccc*/ 	.word	0x000000ff
        /*0cd0*/ 	.word	0x00000028
        /*0cd4*/ 	.short	0x0100
        /*0cd6*/ 	.byte	0x09
	.zero		1


	//   ....[4]....
        /*0cd8*/ 	.word	0x00000360
        /*0cdc*/ 	.word	0x000000ff
        /*0ce0*/ 	.word	0x00000010
        /*0ce4*/ 	.short	0x0100
        /*0ce6*/ 	.byte	0x09
	.zero		1


	//   ....[5]....
        /*0ce8*/ 	.word	0x00000370
        /*0cec*/ 	.word	0x000000ff
        /*0cf0*/ 	.word	0x00000030
        /*0cf4*/ 	.short	0x0100
        /*0cf6*/ 	.byte	0x09
	.zero		1


	//   ....[6]....
        /*0cf8*/ 	.word	0x00000380
        /*0cfc*/ 	.word	0x000000ff
        /*0d00*/ 	.word	0x00000018
        /*0d04*/ 	.short	0x0100
        /*0d06*/ 	.byte	0x09
	.zero		1


	//   ....[7]....
        /*0d08*/ 	.word	0x00000390
        /*0d0c*/ 	.word	0x000000ff
        /*0d10*/ 	.word	0x00000038
        /*0d14*/ 	.short	0x0100
        /*0d16*/ 	.byte	0x09
	.zero		1


	//   ....[8]....
        /*0d18*/ 	.word	0x00000770
        /*0d1c*/ 	.word	0x000000ff
        /*0d20*/ 	.word	0x00000050
        /*0d24*/ 	.short	0x0100
        /*0d26*/ 	.byte	0x06
	.zero		1


	//   ....[9]....
        /*0d28*/ 	.word	0x000007e0
        /*0d2c*/ 	.word	0x000000ff
        /*0d30*/ 	.word	0x00000058
        /*0d34*/ 	.short	0x0100
        /*0d36*/ 	.byte	0x06
	.zero		1


	//   ....[10]....
        /*0d38*/ 	.word	0x00001dc0
        /*0d3c*/ 	.word	0x000000ff
        /*0d40*/ 	.word	0x00000000
        /*0d44*/ 	.short	0x010a
        /*0d46*/ 	.byte	0x06
	.zero		1


	//   ....[11]....
        /*0d48*/ 	.word	0x00001e00
        /*0d4c*/ 	.word	0x000000ff
        /*0d50*/ 	.word	0x00000000
        /*0d54*/ 	.short	0x010a
        /*0d56*/ 	.byte	0x06
	.zero		1


	//   ....[12]....
        /*0d58*/ 	.word	0x00003170
        /*0d5c*/ 	.word	0x000000ff
        /*0d60*/ 	.word	0x00000000
        /*0d64*/ 	.short	0x010a
        /*0d66*/ 	.byte	0x10
	.zero		1


	//   ....[13]....
        /*0d68*/ 	.word	0x000031b0
        /*0d6c*/ 	.word	0x000000ff
        /*0d70*/ 	.word	0x00000000
        /*0d74*/ 	.short	0x010a
        /*0d76*/ 	.byte	0x10
	.zero		1


	//   ....[14]....
        /*0d78*/ 	.word	0x00004380
        /*0d7c*/ 	.word	0x000000e5
        /*0d80*/ 	.word	0x00000000
        /*0d84*/ 	.short	0x0101
        /*0d86*/ 	.byte	0x3f
	.zero		1


	//   ....[15]....
        /*0d88*/ 	.word	0x00005590
        /*0d8c*/ 	.word	0x00000018
        /*0d90*/ 	.word	0x00000000
        /*0d94*/ 	.short	0x0101
        /*0d96*/ 	.byte	0x3f
	.zero		1


	//   ....[16]....
        /*0d98*/ 	.word	0x0000f9f0
        /*0d9c*/ 	.word	0x0000000b
        /*0da0*/ 	.word	0x00000020
        /*0da4*/ 	.short	0x010a
        /*0da6*/ 	.byte	0x3f
	.zero		1


	//   ....[17]....
        /*0da8*/ 	.word	0x0000fe30
        /*0dac*/ 	.word	0x00000003
        /*0db0*/ 	.word	0x00000058
        /*0db4*/ 	.short	0x0101
        /*0db6*/ 	.byte	0x3f
	.zero		1


	//   ....[18]....
        /*0db8*/ 	.word	0x00010570
        /*0dbc*/ 	.word	0x00000007
        /*0dc0*/ 	.word	0x00000000
        /*0dc4*/ 	.short	0x010a
        /*0dc6*/ 	.byte	0x3f
	.zero		1


	//   ....[19]....
        /*0dc8*/ 	.word	0x000105f0
        /*0dcc*/ 	.word	0x00000009
        /*0dd0*/ 	.word	0x00000000
        /*0dd4*/ 	.short	0x010a
        /*0dd6*/ 	.byte	0x3f
	.zero		1


	//   ....[20]....
        /*0dd8*/ 	.word	0x00010680
        /*0ddc*/ 	.word	0x00000006
        /*0de0*/ 	.word	0x00000000
        /*0de4*/ 	.short	0x010a
        /*0de6*/ 	.byte	0x3f
	.zero		1


	//   ....[21]....
        /*0de8*/ 	.word	0x00010710
        /*0dec*/ 	.word	0x00000003
        /*0df0*/ 	.word	0x00000000
        /*0df4*/ 	.short	0x010a
        /*0df6*/ 	.byte	0x3f
	.zero		1


	//   ....[22]....
        /*0df8*/ 	.word	0x00010780
        /*0dfc*/ 	.word	0x00000003
        /*0e00*/ 	.word	0x00000000
        /*0e04*/ 	.short	0x010a
        /*0e06*/ 	.byte	0x3f
	.zero		1


	//   ....[23]....
        /*0e08*/ 	.word	0x000107f0
        /*0e0c*/ 	.word	0x00000000
        /*0e10*/ 	.word	0x00000000
        /*0e14*/ 	.short	0x010a
        /*0e16*/ 	.byte	0x3f
	.zero		1


	//   ....[24]....
        /*0e18*/ 	.word	0x000108d0
        /*0e1c*/ 	.word	0x0000000b
        /*0e20*/ 	.word	0x00000020
        /*0e24*/ 	.short	0x010a
        /*0e26*/ 	.byte	0x3f
	.zero		1


	//   ....[25]....
        /*0e28*/ 	.word	0x000109a0
        /*0e2c*/ 	.word	0x00000007
        /*0e30*/ 	.word	0x00000000
        /*0e34*/ 	.short	0x010a
        /*0e36*/ 	.byte	0x3f
	.zero		1


	//   ....[26]....
        /*0e38*/ 	.word	0x000109f0
        /*0e3c*/ 	.word	0x00000009
        /*0e40*/ 	.word	0x00000000
        /*0e44*/ 	.short	0x010a
        /*0e46*/ 	.byte	0x3f
	.zero		1


	//   ....[27]....
        /*0e48*/ 	.word	0x00010a40
        /*0e4c*/ 	.word	0x00000006
        /*0e50*/ 	.word	0x00000000
        /*0e54*/ 	.short	0x010a
        /*0e56*/ 	.byte	0x3f
	.zero		1


	//----- nvinfo : EIATTR_NUM_MBARRIERS
	.align		4
.L_30:
        /*0e58*/ 	.byte	0x03, 0x38
        /*0e5a*/ 	.short	0x000a


	//----- nvinfo : EIATTR_EXIT_INSTR_OFFSETS
	.align		4
        /*0e5c*/ 	.byte	0x04, 0x1c
        /*0e5e*/ 	.short	(.L_32 - .L_31)


	//   ....[0]....
.L_31:
        /*0e60*/ 	.word	0x000009d0


	//   ....[1]....
        /*0e64*/ 	.word	0x00001260


	//   ....[2]....
        /*0e68*/ 	.word	0x0000f000


	//   ....[3]....
        /*0e6c*/ 	.word	0x0000f590


	//   ....[4]....
        /*0e70*/ 	.word	0x00010760


	//----- nvinfo : EIATTR_MAX_THREADS
	.align		4
.L_32:
        /*0e74*/ 	.byte	0x04, 0x05
        /*0e76*/ 	.short	(.L_34 - .L_33)
.L_33:
        /*0e78*/ 	.word	0x00000180
        /*0e7c*/ 	.word	0x00000001
        /*0e80*/ 	.word	0x00000001


	//----- nvinfo : EIATTR_CRS_STACK_SIZE
	.align		4
.L_34:
        /*0e84*/ 	.byte	0x04, 0x1e
        /*0e86*/ 	.short	(.L_36 - .L_35)
.L_35:
        /*0e88*/ 	.word	0x00000000


	//----- nvinfo : EIATTR_CBANK_PARAM_SIZE
	.align		4
.L_36:
        /*0e8c*/ 	.byte	0x03, 0x19
        /*0e8e*/ 	.short	0x0470


	//----- nvinfo : EIATTR_PARAM_CBANK
	.align		4
        /*0e90*/ 	.byte	0x04, 0x0a
        /*0e92*/ 	.short	(.L_38 - .L_37)
	.align		4
.L_37:
        /*0e94*/ 	.word	index@(.nv.constant0._ZN7cutlass13device_kernelINS_4gemm6kernel13GemmUniversalIN4cute5tupleIJiiiiEEENS1_10collective13CollectiveMmaINS1_37MainloopSm90TmaGmmaWarpSpecializedFP8ILi4ENS5_IJNS4_1CILi2EEESB_NSA_ILi1EEEEEENS1_35KernelTmaWarpSpecializedCooperativeEEENS5_IJNSA_ILi256EEENSA_ILi128EEESH_EEENS_12float_e4m3_tENS5_IJlSC_lEEESJ_SK_NS4_8TiledMMAINS4_8MMA_AtomIJNS4_4SM904GMMA31MMA_64x128x32_F32E4M3E4M3_SS_TNILNSO_7ScaleInE1ELSQ_1EEEEEENS4_6LayoutINS5_IJSB_SC_SC_EEENS5_IJSC_NSA_ILi0EEESV_EEEEENS5_IJNS4_10UnderscoreESY_SY_EEEEENS4_23SM90_TMA_LOAD_MULTICASTENS4_14ComposedLayoutINS4_7SwizzleILi3ELi4ELi3EEENS4_18smem_ptr_flag_bitsILi8EEENST_INS5_IJNSA_ILi8EEESH_EEENS5_IJSH_SC_EEEEEEEvNS4_8identityES11_S1B_vS1C_EENS_8epilogue10collective6detail29Sm90TmaWarpSpecializedAdapterINS1F_15DefaultEpilogueISJ_SK_SK_NS1E_6thread17LinearCombinationISJ_Li1EffLNS1J_9ScaleType4KindE0ELNS_15FloatRoundStyleE2ESJ_EENS1_15EpilogueDefaultEEEEEvvEEEEvNT_6ParamsE)
        /*0e98*/ 	.short	0x0210
        /*0e9a*/ 	.short	0x0470


	//----- nvinfo : EIATTR_SW_WAR
	.align		4
.L_38:
        /*0e9c*/ 	.byte	0x04, 0x36
        /*0e9e*/ 	.short	(.L_40 - .L_39)
.L_39:
        /*0ea0*/ 	.word	0x00000008
.L_40:


//--------------------- .nv.callgraph             --------------------------
	.section	.nv.callgraph,"",@"SHT_CUDA_CALLGRAPH"
	.align	4
	.sectionentsize	8
	.align		4
        /*0000*/ 	.word	0x00000000
	.align		4
        /*0004*/ 	.word	0xffffffff
	.align		4
        /*0008*/ 	.word	0x00000000
	.align		4
        /*000c*/ 	.word	0xfffffffe
	.align		4
        /*0010*/ 	.word	0x00000000
	.align		4
        /*0014*/ 	.word	0xfffffffd
	.align		4
        /*0018*/ 	.word	0x00000000
	.align		4
        /*001c*/ 	.word	0xfffffffc


//--------------------- .nv.constant4             --------------------------
	.section	.nv.constant4,"a",@progbits
	.align	8
	.align		8
.nv.constant4:
        /*0000*/ 	.dword	_ZN39_INTERNAL_72acf90f_4_k_cu_516111ba_50614cuda3std3__45__cpo5beginE
	.align		8
        /*0008*/ 	.dword	_ZN39_INTERNAL_72acf90f_4_k_cu_516111ba_50614cuda3std3__45__cpo3endE
	.align		8
        /*0010*/ 	.dword	_ZN39_INTERNAL_72acf90f_4_k_cu_516111ba_50614cuda3std3__45__cpo6cbeginE
	.align		8
        /*0018*/ 	.dword	_ZN39_INTERNAL_72acf90f_4_k_cu_516111ba_50614cuda3std3__45__cpo4cendE
	.align		8
        /*0020*/ 	.dword	_ZN39_INTERNAL_72acf90f_4_k_cu_516111ba_50614cuda3std3__441_GLOBAL__N__72acf90f_4_k_cu_516111ba_50616ignoreE
	.align		8
        /*0028*/ 	.dword	_ZN39_INTERNAL_72acf90f_4_k_cu_516111ba_50614cuda3std3__419piecewise_constructE
	.align		8
        /*0030*/ 	.dword	_ZN39_INTERNAL_72acf90f_4_k_cu_516111ba_50614cuda3std3__48in_placeE
	.align		8
        /*0038*/ 	.dword	_ZN39_INTERNAL_72acf90f_4_k_cu_516111ba_50614cuda3std6ranges3__45__cpo4swapE
	.align		8
        /*0040*/ 	.dword	_ZN39_INTERNAL_72acf90f_4_k_cu_516111ba_50614cuda3std6ranges3__45__cpo9iter_moveE
	.align		8
        /*0048*/ 	.dword	_ZN39_INTERNAL_72acf90f_4_k_cu_516111ba_50614cute7productE
	.align		8
        /*0050*/ 	.dword	_ZN39_INTERNAL_72acf90f_4_k_cu_516111ba_50614cute1_E


//--------------------- .text._ZN7cutlass13device_kernelINS_4gemm6kernel13GemmUniversalIN4cute5tupleIJiiiiEEENS1_10collective13CollectiveMmaINS1_37MainloopSm90TmaGmmaWarpSpecializedFP8ILi4ENS5_IJNS4_1CILi2EEESB_NSA_ILi1EEEEEENS1_35KernelTmaWarpSpecializedCooperativeEEENS5_IJNSA_ILi256EEENSA_ILi128EEESH_EEENS_12float_e4m3_tENS5_IJlSC_lEEESJ_SK_NS4_8TiledMMAINS4_8MMA_AtomIJNS4_4SM904GMMA31MMA_64x128x32_F32E4M3E4M3_SS_TNILNSO_7ScaleInE1ELSQ_1EEEEEENS4_6LayoutINS5_IJSB_SC_SC_EEENS5_IJSC_NSA_ILi0EEESV_EEEEENS5_IJNS4_10UnderscoreESY_SY_EEEEENS4_23SM90_TMA_LOAD_MULTICASTENS4_14ComposedLayoutINS4_7SwizzleILi3ELi4ELi3EEENS4_18smem_ptr_flag_bitsILi8EEENST_INS5_IJNSA_ILi8EEESH_EEENS5_IJSH_SC_EEEEEEEvNS4_8identityES11_S1B_vS1C_EENS_8epilogue10collective6detail29Sm90TmaWarpSpecializedAdapterINS1F_15DefaultEpilogueISJ_SK_SK_NS1E_6thread17LinearCombinationISJ_Li1EffLNS1J_9ScaleType4KindE0ELNS_15FloatRoundStyleE2ESJ_EENS1_15EpilogueDefaultEEEEEvvEEEEvNT_6ParamsE --------------------------
	.section	.text._ZN7cutlass13device_kernelINS_4gemm6kernel13GemmUniversalIN4cute5tupleIJiiiiEEENS1_10collective13CollectiveMmaINS1_37MainloopSm90TmaGmmaWarpSpecializedFP8ILi4ENS5_IJNS4_1CILi2EEESB_NSA_ILi1EEEEEENS1_35KernelTmaWarpSpecializedCooperativeEEENS5_IJNSA_ILi256EEENSA_ILi128EEESH_EEENS_12float_e4m3_tENS5_IJlSC_lEEESJ_SK_NS4_8TiledMMAINS4_8MMA_AtomIJNS4_4SM904GMMA31MMA_64x128x32_F32E4M3E4M3_SS_TNILNSO_7ScaleInE1ELSQ_1EEEEEENS4_6LayoutINS5_IJSB_SC_SC_EEENS5_IJSC_NSA_ILi0EEESV_EEEEENS5_IJNS4_10UnderscoreESY_SY_EEEEENS4_23SM90_TMA_LOAD_MULTICASTENS4_14ComposedLayoutINS4_7SwizzleILi3ELi4ELi3EEENS4_18smem_ptr_flag_bitsILi8EEENST_INS5_IJNSA_ILi8EEESH_EEENS5_IJSH_SC_EEEEEEEvNS4_8identityES11_S1B_vS1C_EENS_8epilogue10collective6detail29Sm90TmaWarpSpecializedAdapterINS1F_15DefaultEpilogueISJ_SK_SK_NS1E_6thread17LinearCombinationISJ_Li1EffLNS1J_9ScaleType4KindE0ELNS_15FloatRoundStyleE2ESJ_EENS1_15EpilogueDefaultEEEEEvvEEEEvNT_6ParamsE,"ax",@progbits
	.align	128
.text._ZN7cutlass13device_kernelINS_4gemm6kernel13GemmUniversalIN4cute5tupleIJiiiiEEENS1_10collective13CollectiveMmaINS1_37MainloopSm90TmaGmmaWarpSpecializedFP8ILi4ENS5_IJNS4_1CILi2EEESB_NSA_ILi1EEEEEENS1_35KernelTmaWarpSpecializedCooperativeEEENS5_IJNSA_ILi256EEENSA_ILi128EEESH_EEENS_12float_e4m3_tENS5_IJlSC_lEEESJ_SK_NS4_8TiledMMAINS4_8MMA_AtomIJNS4_4SM904GMMA31MMA_64x128x32_F32E4M3E4M3_SS_TNILNSO_7ScaleInE1ELSQ_1EEEEEENS4_6LayoutINS5_IJSB_SC_SC_EEENS5_IJSC_NSA_ILi0EEESV_EEEEENS5_IJNS4_10UnderscoreESY_SY_EEEEENS4_23SM90_TMA_LOAD_MULTICASTENS4_14ComposedLayoutINS4_7SwizzleILi3ELi4ELi3EEENS4_18smem_ptr_flag_bitsILi8EEENST_INS5_IJNSA_ILi8EEESH_EEENS5_IJSH_SC_EEEEEEEvNS4_8identityES11_S1B_vS1C_EENS_8epilogue10collective6detail29Sm90TmaWarpSpecializedAdapterINS1F_15DefaultEpilogueISJ_SK_SK_NS1E_6thread17LinearCombinationISJ_Li1EffLNS1J_9ScaleType4KindE0ELNS_15FloatRoundStyleE2ESJ_EENS1_15EpilogueDefaultEEEEEvvEEEEvNT_6ParamsE:
        .type           _ZN7cutlass13device_kernelINS_4gemm6kernel13GemmUniversalIN4cute5tupleIJiiiiEEENS1_10collective13CollectiveMmaINS1_37MainloopSm90TmaGmmaWarpSpecializedFP8ILi4ENS5_IJNS4_1CILi2EEESB_NSA_ILi1EEEEEENS1_35KernelTmaWarpSpecializedCooperativeEEENS5_IJNSA_ILi256EEENSA_ILi128EEESH_EEENS_12float_e4m3_tENS5_IJlSC_lEEESJ_SK_NS4_8TiledMMAINS4_8MMA_AtomIJNS4_4SM904GMMA31MMA_64x128x32_F32E4M3E4M3_SS_TNILNSO_7ScaleInE1ELSQ_1EEEEEENS4_6LayoutINS5_IJSB_SC_SC_EEENS5_IJSC_NSA_ILi0EEESV_EEEEENS5_IJNS4_10UnderscoreESY_SY_EEEEENS4_23SM90_TMA_LOAD_MULTICASTENS4_14ComposedLayoutINS4_7SwizzleILi3ELi4ELi3EEENS4_18smem_ptr_flag_bitsILi8EEENST_INS5_IJNSA_ILi8EEESH_EEENS5_IJSH_SC_EEEEEEEvNS4_8identityES11_S1B_vS1C_EENS_8epilogue10collective6detail29Sm90TmaWarpSpecializedAdapterINS1F_15DefaultEpilogueISJ_SK_SK_NS1E_6thread17LinearCombinationISJ_Li1EffLNS1J_9ScaleType4KindE0ELNS_15FloatRoundStyleE2ESJ_EENS1_15EpilogueDefaultEEEEEvvEEEEvNT_6ParamsE,@function
        .size           _ZN7cutlass13device_kernelINS_4gemm6kernel13GemmUniversalIN4cute5tupleIJiiiiEEENS1_10collective13CollectiveMmaINS1_37MainloopSm90TmaGmmaWarpSpecializedFP8ILi4ENS5_IJNS4_1CILi2EEESB_NSA_ILi1EEEEEENS1_35KernelTmaWarpSpecializedCooperativeEEENS5_IJNSA_ILi256EEENSA_ILi128EEESH_EEENS_12float_e4m3_tENS5_IJlSC_lEEESJ_SK_NS4_8TiledMMAINS4_8MMA_AtomIJNS4_4SM904GMMA31MMA_64x128x32_F32E4M3E4M3_SS_TNILNSO_7ScaleInE1ELSQ_1EEEEEENS4_6LayoutINS5_IJSB_SC_SC_EEENS5_IJSC_NSA_ILi0EEESV_EEEEENS5_IJNS4_10UnderscoreESY_SY_EEEEENS4_23SM90_TMA_LOAD_MULTICASTENS4_14ComposedLayoutINS4_7SwizzleILi3ELi4ELi3EEENS4_18smem_ptr_flag_bitsILi8EEENST_INS5_IJNSA_ILi8EEESH_EEENS5_IJSH_SC_EEEEEEEvNS4_8identityES11_S1B_vS1C_EENS_8epilogue10collective6detail29Sm90TmaWarpSpecializedAdapterINS1F_15DefaultEpilogueISJ_SK_SK_NS1E_6thread17LinearCombinationISJ_Li1EffLNS1J_9ScaleType4KindE0ELNS_15FloatRoundStyleE2ESJ_EENS1_15EpilogueDefaultEEEEEvvEEEEvNT_6ParamsE,(.L_x_332 - _ZN7cutlass13device_kernelINS_4gemm6kernel13GemmUniversalIN4cute5tupleIJiiiiEEENS1_10collective13CollectiveMmaINS1_37MainloopSm90TmaGmmaWarpSpecializedFP8ILi4ENS5_IJNS4_1CILi2EEESB_NSA_ILi1EEEEEENS1_35KernelTmaWarpSpecializedCooperativeEEENS5_IJNSA_ILi256EEENSA_ILi128EEESH_EEENS_12float_e4m3_tENS5_IJlSC_lEEESJ_SK_NS4_8TiledMMAINS4_8MMA_AtomIJNS4_4SM904GMMA31MMA_64x128x32_F32E4M3E4M3_SS_TNILNSO_7ScaleInE1ELSQ_1EEEEEENS4_6LayoutINS5_IJSB_SC_SC_EEENS5_IJSC_NSA_ILi0EEESV_EEEEENS5_IJNS4_10UnderscoreESY_SY_EEEEENS4_23SM90_TMA_LOAD_MULTICASTENS4_14ComposedLayoutINS4_7SwizzleILi3ELi4ELi3EEENS4_18smem_ptr_flag_bitsILi8EEENST_INS5_IJNSA_ILi8EEESH_EEENS5_IJSH_SC_EEEEEEEvNS4_8identityES11_S1B_vS1C_EENS_8epilogue10collective6detail29Sm90TmaWarpSpecializedAdapterINS1F_15DefaultEpilogueISJ_SK_SK_NS1E_6thread17LinearCombinationISJ_Li1EffLNS1J_9ScaleType4KindE0ELNS_15FloatRoundStyleE2ESJ_EENS1_15EpilogueDefaultEEEEEvvEEEEvNT_6ParamsE)
        .other          _ZN7cutlass13device_kernelINS_4gemm6kernel13GemmUniversalIN4cute5tupleIJiiiiEEENS1_10collective13CollectiveMmaINS1_37MainloopSm90TmaGmmaWarpSpecializedFP8ILi4ENS5_IJNS4_1CILi2EEESB_NSA_ILi1EEEEEENS1_35KernelTmaWarpSpecializedCooperativeEEENS5_IJNSA_ILi256EEENSA_ILi128EEESH_EEENS_12float_e4m3_tENS5_IJlSC_lEEESJ_SK_NS4_8TiledMMAINS4_8MMA_AtomIJNS4_4SM904GMMA31MMA_64x128x32_F32E4M3E4M3_SS_TNILNSO_7ScaleInE1ELSQ_1EEEEEENS4_6LayoutINS5_IJSB_SC_SC_EEENS5_IJSC_NSA_ILi0EEESV_EEEEENS5_IJNS4_10UnderscoreESY_SY_EEEEENS4_23SM90_TMA_LOAD_MULTICASTENS4_14ComposedLayoutINS4_7SwizzleILi3ELi4ELi3EEENS4_18smem_ptr_flag_bitsILi8EEENST_INS5_IJNSA_ILi8EEESH_EEENS5_IJSH_SC_EEEEEEEvNS4_8identityES11_S1B_vS1C_EENS_8epilogue10collective6detail29Sm90TmaWarpSpecializedAdapterINS1F_15DefaultEpilogueISJ_SK_SK_NS1E_6thread17LinearCombinationISJ_Li1EffLNS1J_9ScaleType4KindE0ELNS_15FloatRoundStyleE2ESJ_EENS1_15EpilogueDefaultEEEEEvvEEEEvNT_6ParamsE,@"STO_CUDA_ENTRY STV_DEFAULT"
_ZN7cutlass13device_kernelINS_4gemm6kernel13GemmUniversalIN4cute5tupleIJiiiiEEENS1_10collective13CollectiveMmaINS1_37MainloopSm90TmaGmmaWarpSpecializedFP8ILi4ENS5_IJNS4_1CILi2EEESB_NSA_ILi1EEEEEENS1_35KernelTmaWarpSpecializedCooperativeEEENS5_IJNSA_ILi256EEENSA_ILi128EEESH_EEENS_12float_e4m3_tENS5_IJlSC_lEEESJ_SK_NS4_8TiledMMAINS4_8MMA_AtomIJNS4_4SM904GMMA31MMA_64x128x32_F32E4M3E4M3_SS_TNILNSO_7ScaleInE1ELSQ_1EEEEEENS4_6LayoutINS5_IJSB_SC_SC_EEENS5_IJSC_NSA_ILi0EEESV_EEEEENS5_IJNS4_10UnderscoreESY_SY_EEEEENS4_23SM90_TMA_LOAD_MULTICASTENS4_14ComposedLayoutINS4_7SwizzleILi3ELi4ELi3EEENS4_18smem_ptr_flag_bitsILi8EEENST_INS5_IJNSA_ILi8EEESH_EEENS5_IJSH_SC_EEEEEEEvNS4_8identityES11_S1B_vS1C_EENS_8epilogue10collective6detail29Sm90TmaWarpSpecializedAdapterINS1F_15DefaultEpilogueISJ_SK_SK_NS1E_6thread17LinearCombinationISJ_Li1EffLNS1J_9ScaleType4KindE0ELNS_15FloatRoundStyleE2ESJ_EENS1_15EpilogueDefaultEEEEEvvEEEEvNT_6ParamsE:
[----:B------:R-:W0:Y:S02]  /*0000*/  LDC R1, c[0x0][0x28] ;  /* 0x00000a00ff017b82 */ /* 0x000e240000000800 */
[----:B0-----:R-:W-:Y:S01]  /*0010*/  VIADD R1, R1, 0xffffff08 ;  /* 0xffffff0801017836 */ /* 0x001fe20000000000 */
[----:B------:R-:W0:Y:S01]  /*0020*/  S2R R4, SR_TID.X ;  /* 0x0000000000047919 */ /* 0x000e220000002100 */
[----:B------:R-:W-:Y:S01]  /*0030*/  ELECT P0, URZ, PT ;  /* 0x00000000003f782f */ /* 0x000fe20003800000 */
[----:B------:R-:W-:Y:S01]  /*0040*/  BSSY B0, `(.L_x_0) ;  /* 0x0000015000007945 */ /* 0x000fe20003800000 */
[--C-:B0-----:R-:W-:Y:S02]  /*0050*/  SHF.R.U32.HI R0, RZ, 0x5, R4.reuse ;  /* 0x00000005ff007819 */ /* 0x101fe40000011604 */
[----:B------:R-:W-:-:S03]  /*0060*/  SHF.R.U32.HI R2, RZ, 0x7, R4 ;  /* 0x00000007ff027819 */ /* 0x000fc60000011604 */
[----:B------:R-:W0:Y:S04]  /*0070*/  SHFL.IDX PT, R3, R0, RZ, 0x1f ;  /* 0x00001fff00037589 */ /* 0x000e2800000e0000 */
[----:B------:R-:W1:Y:S01]  /*0080*/  SHFL.IDX PT, R2, R2, RZ, 0x1f ;  /* 0x00001fff02027589 */ /* 0x000e6200000e0000 */
[----:B0-----:R-:W-:Y:S02]  /*0090*/  R2UR UR4, R3 ;  /* 0x00000000030472ca */ /* 0x001fe400000e0000 */
[----:B-1----:R-:W-:-:S11]  /*00a0*/  R2UR UR6, R2 ;  /* 0x00000000020672ca */ /* 0x002fd600000e0000 */
[----:B------:R-:W-:Y:S02]  /*00b0*/  USHF.R.S32.HI UR5, URZ, 0x1f, UR4 ;  /* 0x0000001f3f057899 */ /* 0x000fe40008011404 */
[----:B------:R-:W-:Y:S02]  /*00c0*/  ISETP.NE.OR P0, PT, RZ, UR4, !P0 ;  /* 0x00000004ff007c0c */ /* 0x000fe4000c705670 */
[----:B------:R-:W-:-:S04]  /*00d0*/  ULEA.HI UR5, UR5, UR4, URZ, 0x2 ;  /* 0x0000000405057291 */ /* 0x000fc8000f8f103f */
[----:B------:R-:W-:-:S04]  /*00e0*/  ULOP3.LUT UR5, UR5, 0xfffffffc, URZ, 0xc0, !UPT ;  /* 0xfffffffc05057892 */ /* 0x000fc8000f8ec03f */
[----:B------:R-:W-:-:S03]  /*00f0*/  UIADD3 UR8, UR4, -UR5, URZ ;  /* 0x8000000504087290 */ /* 0x000fc6000fffe03f */
[----:B------:R-:W-:Y:S09]  /*0100*/  @P0 BRA `(.L_x_1) ;  /* 0x0000000000200947 */ /* 0x000ff20003800000 */
[----:B------:R-:W-:Y:S02]  /*0110*/  ULDC.64 UR4, c[0x0][0x198] ;  /* 0x0000660000047ab9 */ /* 0x000fe40000000a00 */
[----:B------:R-:W-:Y:S02]  /*0120*/  UIADD3 UR10, UP0, UR4, 0xf0, URZ ;  /* 0x000000f0040a7890 */ /* 0x000fe4000ff1e03f */
[----:B------:R-:W-:Y:S02]  /*0130*/  UIADD3 UR4, UP1, UR4, 0x1f0, URZ ;  /* 0x000001f004047890 */ /* 0x000fe4000ff3e03f */
[----:B------:R-:W-:Y:S02]  /*0140*/  UIADD3.X UR11, URZ, UR5, URZ, UP0, !UPT ;  /* 0x000000053f0b7290 */ /* 0x000fe400087fe43f */
[----:B------:R-:W-:-:S07]  /*0150*/  UIADD3.X UR5, URZ, UR5, URZ, UP1, !UPT ;  /* 0x000000053f057290 */ /* 0x000fce0008ffe43f */
[----:B------:R0:W-:Y:S02]  /*0160*/  UTMACCTL.PF [UR10] ;  /* 0x000000000a0079b9 */ /* 0x0001e40008040000 */
[----:B------:R0:W-:Y:S02]  /*0170*/  UTMACCTL.PF [UR4] ;  /* 0x00000000040079b9 */ /* 0x0001e40008040000 */
[----:B0-----:R-:W-:Y:S01]  /*0180*/  NOP ;  /* 0x0000000000007918 */ /* 0x001fe20000000000 */
.L_x_1:
[----:B------:R-:W-:Y:S05]  /*0190*/  BSYNC B0 ;  /* 0x0000000000007941 */ /* 0x000fea0003800000 */
.L_x_0:
[----:B------:R-:W0:Y:S01]  /*01a0*/  SHFL.IDX PT, R3, R0, RZ, 0x1f ;  /* 0x00001fff00037589 */ /* 0x000e2200000e0000 */
[----:B------:R-:W-:Y:S01]  /*01b0*/  UISETP.NE.AND UP0, UPT, UR8, 0x3, UPT ;  /* 0x000000030800788c */ /* 0x000fe2000bf05270 */
[----:B------:R-:W-:Y:S01]  /*01c0*/  ISETP.NE.AND P1, PT, RZ, UR6, PT ;  /* 0x00000006ff007c0c */ /* 0x000fe2000bf25270 */
[----:B------:R-:W-:Y:S02]  /*01d0*/  UIADD3 UR10, UR6, -0x1, URZ ;  /* 0xffffffff060a7890 */ /* 0x000fe4000fffe03f */
[----:B------:R-:W-:Y:S02]  /*01e0*/  UISETP.EQ.OR UP0, UPT, UR8, URZ, !UP0 ;  /* 0x0000003f0800728c */ /* 0x000fe4000c702670 */
[----:B------:R-:W-:Y:S02]  /*01f0*/  UISETP.GE.U32.AND UP1, UPT, UR10, 0x2, UPT ;  /* 0x000000020a00788c */ /* 0x000fe4000bf26070 */
[----:B------:R-:W-:-:S04]  /*0200*/  UISETP.EQ.AND UP0, UPT, UR6, URZ, UP0 ;  /* 0x0000003f0600728c */ /* 0x000fc80008702270 */
[----:B------:R-:W-:-:S04]  /*0210*/  USEL UR13, URZ, 0x1, !UP0 ;  /* 0x000000013f0d7887 */ /* 0x000fc8000c000000 */
[----:B------:R-:W-:Y:S01]  /*0220*/  USEL UR13, UR13, 0x2, UP1 ;  /* 0x000000020d0d7887 */ /* 0x000fe20008800000 */
[----:B0-----:R-:W-:-:S13]  /*0230*/  ISETP.NE.AND P0, PT, R3, RZ, PT ;  /* 0x000000ff0300720c */ /* 0x001fda0003f05270 */
[----:B------:R-:W-:Y:S05]  /*0240*/  @P0 BRA `(.L_x_2) ;  /* 0x0000000000580947 */ /* 0x000fea0003800000 */
[----:B------:R-:W0:Y:S01]  /*0250*/  S2UR UR9, SR_CgaCtaId ;  /* 0x00000000000979c3 */ /* 0x000e220000008800 */
[----:B------:R-:W-:Y:S01]  /*0260*/  UMOV UR4, 0x400 ;  /* 0x0000040000047882 */ /* 0x000fe20000000000 */
[----:B------:R-:W-:Y:S01]  /*0270*/  UMOV UR5, 0x1 ;  /* 0x0000000100057882 */ /* 0x000fe20000000000 */
[----:B------:R-:W-:Y:S01]  /*0280*/  UMOV UR6, 0x6 ;  /* 0x0000000600067882 */ /* 0x000fe20000000000 */
[----:B------:R-:W-:Y:S01]  /*0290*/  ELECT P0, URZ, PT ;  /* 0x00000000003f782f */ /* 0x000fe20003800000 */
[----:B------:R-:W-:-:S04]  /*02a0*/  UIADD3 UR6, -UR6, 0x100000, URZ ;  /* 0x0010000006067890 */ /* 0x000fc8000fffe13f */
[----:B------:R-:W-:Y:S02]  /*02b0*/  USHF.L.U32 UR7, UR6, 0xb, URZ ;  /* 0x0000000b06077899 */ /* 0x000fe4000800063f */
[----:B------:R-:W-:Y:S02]  /*02c0*/  USHF.L.U32 UR6, UR6, 0x1, URZ ;  /* 0x0000000106067899 */ /* 0x000fe4000800063f */
[----:B0-----:R-:W-:Y:S02]  /*02d0*/  ULEA UR9, UR9, UR4, 0x18 ;  /* 0x0000000409097291 */ /* 0x001fe4000f8ec03f */
[----:B------:R-:W-:-:S04]  /*02e0*/  UIADD3 UR4, -UR5, 0x100000, URZ ;  /* 0x0010000005047890 */ /* 0x000fc8000fffe13f */
[----:B------:R-:W-:Y:S02]  /*02f0*/  USHF.L.U32 UR5, UR4, 0xb, URZ ;  /* 0x0000000b04057899 */ /* 0x000fe4000800063f */
[----:B------:R-:W-:Y:S01]  /*0300*/  USHF.L.U32 UR4, UR4, 0x1, URZ ;  /* 0x0000000104047899 */ /* 0x000fe2000800063f */
[----:B------:R-:W0:Y:S11]  /*0310*/  FENCE.VIEW.ASYNC.S ;  /* 0x00000000000073c6 */ /* 0x000e360000000000 */
[----:B0-----:R0:W1:Y:S01]  /*0320*/  SYNCS.EXCH.64 URZ, [UR9], UR4 ;  /* 0x00000004093f75b2 */ /* 0x0010620008000100 */
[----:B------:R0:W2:Y:S01]  /*0330*/  SYNCS.EXCH.64 URZ, [UR9+0x20], UR6 ;  /* 0x00002006093f75b2 */ /* 0x0000a20008000100 */
[----:B------:R0:W3:Y:S01]  /*0340*/  SYNCS.EXCH.64 URZ, [UR9+0x8], UR4 ;  /* 0x00000804093f75b2 */ /* 0x0000e20008000100 */
[----:B------:R0:W4:Y:S01]  /*0350*/  SYNCS.EXCH.64 URZ, [UR9+0x28], UR6 ;  /* 0x00002806093f75b2 */ /* 0x0001220008000100 */
[----:B------:R0:W0:Y:S01]  /*0360*/  SYNCS.EXCH.64 URZ, [UR9+0x10], UR4 ;  /* 0x00001004093f75b2 */ /* 0x0000220008000100 */
[----:B------:R0:W0:Y:S01]  /*0370*/  SYNCS.EXCH.64 URZ, [UR9+0x30], UR6 ;  /* 0x00003006093f75b2 */ /* 0x0000220008000100 */
[----:B------:R0:W0:Y:S01]  /*0380*/  SYNCS.EXCH.64 URZ, [UR9+0x18], UR4 ;  /* 0x00001804093f75b2 */ /* 0x0000220008000100 */
[----:B------:R0:W0:Y:S01]  /*0390*/  SYNCS.EXCH.64 URZ, [UR9+0x38], UR6 ;  /* 0x00003806093f75b2 */ /* 0x0000220008000100 */
[----:B------:R-:W-:Y:S01]  /*03a0*/  NOP ;  /* 0x0000000000007918 */ /* 0x000fe20000000000 */
.L_x_2:
[----:B------:R-:W-:Y:S01]  /*03b0*/  SHF.R.S32.HI R2, RZ, 0x1f, R4 ;  /* 0x0000001fff027819 */ /* 0x000fe20000011404 */
[----:B------:R-:W5:Y:S01]  /*03c0*/  SHFL.IDX PT, R0, R0, RZ, 0x1f ;  /* 0x00001fff00007589 */ /* 0x000f6200000e0000 */
[----:B0-----:R-:W0:Y:S01]  /*03d0*/  S2UR UR9, SR_CTAID.X ;  /* 0x00000000000979c3 */ /* 0x001e220000002500 */
[----:B------:R-:W-:Y:S02]  /*03e0*/  ELECT P0, URZ, PT ;  /* 0x00000000003f782f */ /* 0x000fe40003800000 */
[----:B------:R-:W-:Y:S01]  /*03f0*/  LEA.HI R2, R2, R4, RZ, 0x7 ;  /* 0x0000000402027211 */ /* 0x000fe200078f38ff */
[----:B------:R-:W-:Y:S01]  /*0400*/  ULDC UR4, c[0x0][0x150] ;  /* 0x0000540000047ab9 */ /* 0x000fe20000000800 */
[----:B------:R-:W-:Y:S01]  /*0410*/  SHF.R.S32.HI R6, RZ, 0x1f, R3 ;  /* 0x0000001fff067819 */ /* 0x000fe20000011403 */
[----:B------:R-:W-:Y:S01]  /*0420*/  NOP ;  /* 0x0000000000007918 */ /* 0x000fe20000000000 */
[----:B------:R-:W-:Y:S01]  /*0430*/  LOP3.LUT R2, R2, 0xffffff80, RZ, 0xc0, !PT ;  /* 0xffffff8002027812 */ /* 0x000fe200078ec0ff */
[----:B------:R-:W-:Y:S01]  /*0440*/  NOP ;  /* 0x0000000000007918 */ /* 0x000fe20000000000 */
[----:B------:R-:W-:Y:S01]  /*0450*/  LEA.HI R6, R6, R3, RZ, 0x2 ;  /* 0x0000000306067211 */ /* 0x000fe200078f10ff */
[----:B------:R-:W1:Y:S02]  /*0460*/  LDC R8, c[0x0][0x144] ;  /* 0x00005100ff087b82 */ /* 0x000e640000000800 */
[----:B------:R-:W-:Y:S01]  /*0470*/  IMAD.IADD R4, R4, 0x1, -R2 ;  /* 0x0000000104047824 */ /* 0x000fe200078e0a02 */
[----:B------:R-:W-:Y:S01]  /*0480*/  LOP3.LUT R6, R6, 0x3ffffffc, RZ, 0xc0, !PT ;  /* 0x3ffffffc06067812 */ /* 0x000fe200078ec0ff */
[----:B------:R-:W2:Y:S03]  /*0490*/  S2R R2, SR_CTAID.Y ;  /* 0x0000000000027919 */ /* 0x000ea60000002600 */
[----:B------:R-:W-:Y:S01]  /*04a0*/  SHF.R.S32.HI R5, RZ, 0x1f, R4 ;  /* 0x0000001fff057819 */ /* 0x000fe20000011404 */
[----:B------:R-:W-:Y:S01]  /*04b0*/  IMAD.IADD R6, R3, 0x1, -R6 ;  /* 0x0000000103067824 */ /* 0x000fe200078e0a06 */
[----:B------:R-:W3:Y:S02]  /*04c0*/  LDC R11, c[0x0][0x148] ;  /* 0x00005200ff0b7b82 */ /* 0x000ee40000000800 */
[----:B------:R-:W-:-:S02]  /*04d0*/  LEA.HI R5, R5, R4, RZ, 0x3 ;  /* 0x0000000405057211 */ /* 0x000fc400078f18ff */
[----:B-----5:R-:W-:Y:S02]  /*04e0*/  ISETP.NE.OR P0, PT, R0, RZ, !P0 ;  /* 0x000000ff0000720c */ /* 0x020fe40004705670 */
[--C-:B------:R-:W-:Y:S02]  /*04f0*/  SHF.R.S32.HI R0, RZ, 0x3, R5.reuse ;  /* 0x00000003ff007819 */ /* 0x100fe40000011405 */
[----:B------:R-:W-:Y:S02]  /*0500*/  SHF.R.S32.HI R5, RZ, 0x1f, R5 ;  /* 0x0000001fff057819 */ /* 0x000fe40000011405 */
[----:B0-----:R-:W-:Y:S02]  /*0510*/  I2FP.F32.U32 R7, UR9 ;  /* 0x0000000900077c45 */ /* 0x001fe40008201000 */
[----:B------:R-:W-:-:S03]  /*0520*/  LEA.HI R5, R5, R0, RZ, 0x2 ;  /* 0x0000000005057211 */ /* 0x000fc600078f10ff */
[----:B------:R-:W-:Y:S01]  /*0530*/  FMUL R7, R7, UR4 ;  /* 0x0000000407077c20 */ /* 0x000fe20008400000 */
[----:B------:R-:W-:Y:S01]  /*0540*/  LOP3.LUT R5, R5, 0xfffffffc, RZ, 0xc0, !PT ;  /* 0xfffffffc05057812 */ /* 0x000fe200078ec0ff */
[----:B------:R-:W-:Y:S01]  /*0550*/  VOTEU.ALL UP0, P0 ;  /* 0x00000000003f7886 */ /* 0x000fe20000000000 */
[----:B------:R-:W-:Y:S01]  /*0560*/  ULDC UR4, c[0x0][0x154] ;  /* 0x0000550000047ab9 */ /* 0x000fe20000000800 */
[----:B------:R-:W-:Y:S02]  /*0570*/  VOTEU.ALL UP1, P0 ;  /* 0x00000000003f7886 */ /* 0x000fe40000020000 */
[----:B------:R-:W0:Y:S01]  /*0580*/  F2I.U32.TRUNC.NTZ R7, R7 ;  /* 0x0000000700077305 */ /* 0x000e22000020f000 */
[----:B------:R-:W-:Y:S01]  /*0590*/  IMAD.IADD R5, R0, 0x1, -R5 ;  /* 0x0000000100057824 */ /* 0x000fe200078e0a05 */
[----:B------:R-:W5:Y:S01]  /*05a0*/  @!UP0 S2UR UR7, SR_CgaCtaId ;  /* 0x00000000000789c3 */ /* 0x000f620000008800 */
[----:B------:R-:W-:Y:S02]  /*05b0*/  @!UP0 UMOV UR6, 0x400 ;  /* 0x0000040000068882 */ /* 0x000fe40000000000 */
[----:B------:R-:W-:Y:S01]  /*05c0*/  IMAD R5, R6, 0x4, R5 ;  /* 0x0000000406057824 */ /* 0x000fe200078e0205 */
[----:B--2---:R-:W-:-:S04]  /*05d0*/  I2FP.F32.U32 R9, R2 ;  /* 0x0000000200097245 */ /* 0x004fc80000201000 */
[----:B------:R-:W-:Y:S01]  /*05e0*/  LEA.HI R0, R5, R5, RZ, 0x1 ;  /* 0x0000000505007211 */ /* 0x000fe200078f08ff */
[----:B------:R-:W-:Y:S01]  /*05f0*/  FMUL R9, R9, UR4 ;  /* 0x0000000409097c20 */ /* 0x000fe20008400000 */
[----:B------:R-:W-:Y:S02]  /*0600*/  UMOV UR4, 0x20 ;  /* 0x0000002000047882 */ /* 0x000fe40000000000 */
[----:B------:R-:W-:Y:S01]  /*0610*/  LOP3.LUT R6, R0, 0xfffffffe, RZ, 0xc0, !PT ;  /* 0xfffffffe00067812 */ /* 0x000fe200078ec0ff */
[----:B0-----:R-:W-:Y:S01]  /*0620*/  IMAD.MOV R13, RZ, RZ, -R7 ;  /* 0x000000ffff0d7224 */ /* 0x001fe200078e0a07 */
[----:B------:R-:W-:-:S04]  /*0630*/  @!UP0 UIADD3 UR4, -UR4, 0x100000, URZ ;  /* 0x0010000004048890 */ /* 0x000fc8000fffe13f */
[----:B------:R-:W-:Y:S02]  /*0640*/  @!UP0 USHF.L.U32 UR5, UR4, 0xb, URZ ;  /* 0x0000000b04058899 */ /* 0x000fe4000800063f */
[----:B------:R-:W-:Y:S01]  /*0650*/  @!UP0 USHF.L.U32 UR4, UR4, 0x1, URZ ;  /* 0x0000000104048899 */ /* 0x000fe2000800063f */
[----:B------:R-:W0:Y:S01]  /*0660*/  F2I.U32.TRUNC.NTZ R9, R9 ;  /* 0x0000000900097305 */ /* 0x000e22000020f000 */
[----:B-1----:R-:W-:Y:S02]  /*0670*/  IMAD R0, R8, R13, UR9 ;  /* 0x0000000908007e24 */ /* 0x002fe4000f8e020d */
[C---:B------:R-:W-:Y:S02]  /*0680*/  IMAD.IADD R7, R5.reuse, 0x1, -R6 ;  /* 0x0000000105077824 */ /* 0x040fe400078e0a06 */
[----:B------:R-:W-:-:S03]  /*0690*/  IMAD.SHL.U32 R6, R5, 0x4, RZ ;  /* 0x0000000405067824 */ /* 0x000fc600078e00ff */
[----:B------:R-:W-:Y:S01]  /*06a0*/  ISETP.NE.AND P2, PT, R7, R0, PT ;  /* 0x000000000700720c */ /* 0x000fe20003f45270 */
[----:B-----5:R-:W-:Y:S01]  /*06b0*/  @!UP0 ULEA UR6, UR7, UR6, 0x18 ;  /* 0x0000000607068291 */ /* 0x020fe2000f8ec03f */
[----:B------:R-:W-:Y:S01]  /*06c0*/  LOP3.LUT R10, R5, 0xc, R6, 0x78, !PT ;  /* 0x0000000c050a7812 */ /* 0x000fe200078e7806 */
[----:B------:R-:W1:Y:S01]  /*06d0*/  LDC R7, c[0x0][0x140] ;  /* 0x00005000ff077b82 */ /* 0x000e620000000800 */
[----:B------:R-:W-:Y:S01]  /*06e0*/  VOTEU.ALL UP0, P0 ;  /* 0x00000000003f7886 */ /* 0x000fe20000000000 */
[----:B------:R-:W-:Y:S01]  /*06f0*/  LOP3.LUT P0, RZ, R4, 0x7, RZ, 0xc0, !PT ;  /* 0x0000000704ff7812 */ /* 0x000fe2000780c0ff */
[----:B0-----:R-:W-:Y:S01]  /*0700*/  IMAD.MOV R12, RZ, RZ, -R9 ;  /* 0x000000ffff0c7224 */ /* 0x001fe200078e0a09 */
[----:B------:R0:W-:Y:S01]  /*0710*/  STL [R1+0x74], R10 ;  /* 0x0000740a01007387 */ /* 0x0001e20000100800 */
[----:B------:R-:W-:Y:S01]  /*0720*/  IMAD.MOV.U32 R4, RZ, RZ, 0x1 ;  /* 0x00000001ff047424 */ /* 0x000fe200078e00ff */
[----:B------:R-:W-:Y:S01]  /*0730*/  ISETP.LT.U32.AND P0, PT, R10, 0x4, !P0 ;  /* 0x000000040a00780c */ /* 0x000fe20004701070 */
[----:B---3--:R-:W-:-:S03]  /*0740*/  IMAD R6, R11, R12, R2 ;  /* 0x0000000c0b067224 */ /* 0x008fc600078e0202 */
[----:B------:R-:W-:Y:S01]  /*0750*/  @P2 LEA.HI R5, R10, R10, RZ, 0x1 ;  /* 0x0000000a0a052211 */ /* 0x000fe200078f08ff */
[----:B------:R-:W2:Y:S02]  /*0760*/  FENCE.VIEW.ASYNC.S ;  /* 0x00000000000073c6 */ /* 0x000ea40000000000 */
[----:B--2---:R0:W2:Y:S01]  /*0770*/  @!UP0 SYNCS.EXCH.64 URZ, [UR6+0x50], UR4 ;  /* 0x00005004063f85b2 */ /* 0x0040a20008000100 */
[----:B------:R-:W-:-:S04]  /*0780*/  @P2 SHF.R.S32.HI R5, RZ, 0x1, R5 ;  /* 0x00000001ff052819 */ /* 0x000fc80000011405 */
[----:B------:R-:W-:Y:S02]  /*0790*/  @P2 ISETP.NE.AND P3, PT, R5, R6, PT ;  /* 0x000000060500220c */ /* 0x000fe40003f65270 */
[----:B------:R-:W-:Y:S02]  /*07a0*/  SEL R5, RZ, 0x1, !P0 ;  /* 0x00000001ff057807 */ /* 0x000fe40004000000 */
[----:B------:R-:W-:Y:S02]  /*07b0*/  @P2 SEL R4, RZ, 0x1, P3 ;  /* 0x00000001ff042807 */ /* 0x000fe40001800000 */
[----:B-1----:R-:W-:Y:S02]  /*07c0*/  ISETP.EQ.U32.AND P5, PT, R7, 0x1, PT ;  /* 0x000000010700780c */ /* 0x002fe40003fa2070 */
[----:B------:R-:W-:Y:S01]  /*07d0*/  LOP3.LUT R4, R4, R5, RZ, 0xc0, !PT ;  /* 0x0000000504047212 */ /* 0x000fe200078ec0ff */
[----:B------:R0:W1:Y:S01]  /*07e0*/  @!UP1 SYNCS.EXCH.64 URZ, [UR6+0x58], UR4 ;  /* 0x00005804063f95b2 */ /* 0x0000620008000100 */
[----:B------:R-:W-:-:S03]  /*07f0*/  NOP ;  /* 0x0000000000007918 */ /* 0x000fc60000000000 */
[----:B------:R0:W-:Y:S06]  /*0800*/  STL [R1+0x70], R4 ;  /* 0x0000700401007387 */ /* 0x0001ec0000100800 */
[----:B--2---:R-:W-:Y:S05]  /*0810*/  @!P5 BRA `(.L_x_3) ;  /* 0x000000000008d947 */ /* 0x004fea0003800000 */
[----:B-1--4-:R-:W-:Y:S01]  /*0820*/  UCGABAR_ARV ;  /* 0x00000000000079c7 */ /* 0x012fe20008000000 */
[----:B------:R-:W-:Y:S05]  /*0830*/  BRA `(.L_x_4) ;  /* 0x0000000000047947 */ /* 0x000fea0003800000 */
.L_x_3:
[----:B-1--4-:R-:W-:Y:S01]  /*0840*/  NOP ;  /* 0x0000000000007918 */ /* 0x012fe20000000000 */
.L_x_4:
[----:B------:R-:W1:Y:S01]  /*0850*/  LDC R3, c[0x0][0x65c] ;  /* 0x00019700ff037b82 */ /* 0x000e620000000800 */
[----:B0-----:R-:W-:Y:S02]  /*0860*/  IMAD.U32 R4, RZ, RZ, UR9 ;  /* 0x00000009ff047e24 */ /* 0x001fe4000f8e00ff */
[----:B------:R-:W-:Y:S01]  /*0870*/  IMAD.MOV.U32 R5, RZ, RZ, RZ ;  /* 0x000000ffff057224 */ /* 0x000fe200078e00ff */
[----:B-1----:R-:W-:-:S13]  /*0880*/  ISETP.NE.AND P4, PT, R3, 0x1, PT ;  /* 0x000000010300780c */ /* 0x002fda0003f85270 */
[----:B------:R-:W0:Y:S01]  /*0890*/  @P4 LDC R7, c[0x0][0x10] ;  /* 0x00000400ff074b82 */ /* 0x000e220000000800 */
[----:B------:R-:W-:Y:S02]  /*08a0*/  @P4 IMAD.MOV.U32 R3, RZ, RZ, RZ ;  /* 0x000000ffff034224 */ /* 0x000fe400078e00ff */
[----:B------:R-:W-:-:S05]  /*08b0*/  @P4 IMAD.MOV.U32 R13, RZ, RZ, RZ ;  /* 0x000000ffff0d4224 */ /* 0x000fca00078e00ff */
[----:B------:R-:W1:Y:S01]  /*08c0*/  @!P4 LDC R9, c[0x0][0xc] ;  /* 0x00000300ff09cb82 */ /* 0x000e620000000800 */
[----:B0-----:R-:W-:-:S04]  /*08d0*/  @P4 IMAD.WIDE.U32 R6, R7, UR9, R2 ;  /* 0x0000000907064c25 */ /* 0x001fc8000f8e0002 */
[----:B------:R-:W-:Y:S02]  /*08e0*/  @P4 IMAD.MOV.U32 R19, RZ, RZ, R6 ;  /* 0x000000ffff134224 */ /* 0x000fe400078e0006 */
[----:B------:R-:W-:Y:S02]  /*08f0*/  @P4 IMAD.IADD R23, R7, 0x1, R13 ;  /* 0x0000000107174824 */ /* 0x000fe400078e020d */
[----:B-1----:R-:W-:-:S04]  /*0900*/  @!P4 IMAD.WIDE.U32 R4, R2, R9, R4 ;  /* 0x000000090204c225 */ /* 0x002fc800078e0004 */
[----:B------:R-:W-:Y:S02]  /*0910*/  @!P4 IMAD.MOV.U32 R19, RZ, RZ, R4 ;  /* 0x000000ffff13c224 */ /* 0x000fe400078e0004 */
[----:B------:R-:W-:-:S03]  /*0920*/  @!P4 IMAD.MOV.U32 R23, RZ, RZ, R5 ;  /* 0x000000ffff17c224 */ /* 0x000fc600078e0005 */
[----:B------:R0:W-:Y:S04]  /*0930*/  STL [R1+0x7c], R19 ;  /* 0x00007c1301007387 */ /* 0x0001e80000100800 */
[----:B------:R0:W-:Y:S01]  /*0940*/  STL [R1+0x78], R23 ;  /* 0x0000781701007387 */ /* 0x0001e20000100800 */
[----:B------:R-:W-:Y:S05]  /*0950*/  @!P5 BRA `(.L_x_5) ;  /* 0x00000000000cd947 */ /* 0x000fea0003800000 */
[----:B------:R-:W-:Y:S01]  /*0960*/  UCGABAR_WAIT ;  /* 0x0000000000007dc7 */ /* 0x000fe20008000000 */
[----:B------:R-:W-:Y:S01]  /*0970*/  CCTL.IVALL ;  /* 0x00000000ff00798f */ /* 0x000fe20002000000 */
[----:B------:R-:W-:Y:S05]  /*0980*/  BRA `(.L_x_6) ;  /* 0x0000000000047947 */ /* 0x000fea0003800000 */
.L_x_5:
[----:B------:R-:W-:Y:S06]  /*0990*/  BAR.SYNC.DEFER_BLOCKING 0x0 ;  /* 0x0000000000007b1d */ /* 0x000fec0000010000 */
.L_x_6:
[----:B------:R-:W-:Y:S05]  /*09a0*/  @!P1 BRA `(.L_x_7) ;  /* 0x000000e400989947 */ /* 0x000fea0003800000 */
[----:B------:R-:W-:-:S06]  /*09b0*/  UISETP.GT.U32.AND UP0, UPT, UR10, 0x1, UPT ;  /* 0x000000010a00788c */ /* 0x000fcc000bf04070 */
[----:B------:R-:W-:-:S13]  /*09c0*/  PLOP3.LUT P0, PT, PT, PT, UP0, 0x80, 0x0 ;  /* 0x000000000000781c */ /* 0x000fda0003f0f008 */
[----:B------:R-:W-:Y:S05]  /*09d0*/  @P0 EXIT ;  /* 0x000000000000094d */ /* 0x000fea0003800000 */
[----:B------:R-:W-:Y:S01]  /*09e0*/  IMAD.MOV.U32 R6, RZ, RZ, -0x1 ;  /* 0xffffffffff067424 */ /* 0x000fe200078e00ff */
[----:B------:R-:W-:Y:S01]  /*09f0*/  ULDC.64 UR4, c[0x0][0x650] ;  /* 0x0001940000047ab9 */ /* 0x000fe20000000a00 */
[----:B------:R-:W-:Y:S01]  /*0a00*/  IMAD.MOV.U32 R5, RZ, RZ, -0x1 ;  /* 0xffffffffff057424 */ /* 0x000fe200078e00ff */
[----:B------:R-:W-:Y:S01]  /*0a10*/  ISETP.GE.U32.AND P0, PT, R19, UR4, PT ;  /* 0x0000000413007c0c */ /* 0x000fe2000bf06070 */
[----:B------:R-:W-:Y:S01]  /*0a20*/  UMOV UR12, 0xffffffff ;  /* 0xffffffff000c7882 */ /* 0x000fe20000000000 */
[----:B------:R1:W-:Y:S01]  /*0a30*/  STL [R1+0x84], R6 ;  /* 0x0000840601007387 */ /* 0x0003e20000100800 */
[----:B------:R-:W-:Y:S02]  /*0a40*/  PRMT R4, RZ, 0x7610, R4 ;  /* 0x00007610ff047816 */ /* 0x000fe40000000004 */
[----:B------:R-:W-:Y:S01]  /*0a50*/  ISETP.GE.U32.AND.EX P0, PT, R23, UR5, PT, P0 ;  /* 0x0000000517007c0c */ /* 0x000fe2000bf06100 */
[----:B------:R1:W-:-:S12]  /*0a60*/  STL [R1+0x80], R5 ;  /* 0x0000800501007387 */ /* 0x0003d80000100800 */
[----:B-1----:R-:W-:Y:S05]  /*0a70*/  @P0 BRA `(.L_x_8) ;  /* 0x0000000400380947 */ /* 0x002fea0003800000 */
[----:B------:R-:W1:Y:S01]  /*0a80*/  LDC.64 R14, c[0x0][0x628] ;  /* 0x00018a00ff0e7b82 */ /* 0x000e620000000a00 */
[----:B------:R-:W-:Y:S02]  /*0a90*/  IMAD.MOV.U32 R4, RZ, RZ, R19 ;  /* 0x000000ffff047224 */ /* 0x000fe400078e0013 */
[----:B------:R-:W-:-:S05]  /*0aa0*/  IMAD.MOV.U32 R5, RZ, RZ, R23 ;  /* 0x000000ffff057224 */ /* 0x000fca00078e0017 */
[----:B------:R-:W2:Y:S08]  /*0ab0*/  LDC R10, c[0x0][0x630] ;  /* 0x00018c00ff0a7b82 */ /* 0x000eb00000000800 */
[----:B------:R-:W3:Y:S01]  /*0ac0*/  LDC.64 R16, c[0x0][0x620] ;  /* 0x00018800ff107b82 */ /* 0x000ee20000000a00 */
[----:B-1----:R-:W-:-:S04]  /*0ad0*/  ISETP.NE.U32.AND P0, PT, R14, RZ, PT ;  /* 0x000000ff0e00720c */ /* 0x002fc80003f05070 */
[----:B------:R-:W-:-:S13]  /*0ae0*/  ISETP.NE.AND.EX P0, PT, R15, RZ, PT, P0 ;  /* 0x000000ff0f00720c */ /* 0x000fda0003f05300 */
[----:B--23--:R-:W-:Y:S05]  /*0af0*/  @!P0 BRA `(.L_x_9) ;  /* 0x0000000000288947 */ /* 0x00cfea0003800000 */
[----:B------:R-:W1:Y:S02]  /*0b00*/  LDC R9, c[0x0][0x634] ;  /* 0x00018d00ff097b82 */ /* 0x000e640000000800 */
[----:B-1----:R-:W-:-:S05]  /*0b10*/  IADD3 R9, P0, R19, R9, RZ ;  /* 0x0000000913097210 */ /* 0x002fca0007f1e0ff */
[----:B------:R-:W-:-:S04]  /*0b20*/  IMAD.X R13, RZ, RZ, R23, P0 ;  /* 0x000000ffff0d7224 */ /* 0x000fc800000e0617 */
[----:B------:R-:W-:-:S04]  /*0b30*/  IMAD.WIDE.U32 R4, R13, R14, RZ ;  /* 0x0000000e0d047225 */ /* 0x000fc800078e00ff */
[----:B------:R-:W-:-:S04]  /*0b40*/  IMAD.WIDE.U32 R6, P0, R9, R15, R4 ;  /* 0x0000000f09067225 */ /* 0x000fc80007800004 */
[----:B------:R-:W-:-:S04]  /*0b50*/  IMAD.WIDE.U32 R4, R9, R14, RZ ;  /* 0x0000000e09047225 */ /* 0x000fc800078e00ff */
[----:B------:R-:W-:Y:S01]  /*0b60*/  IMAD.X R9, RZ, RZ, RZ, P0 ;  /* 0x000000ffff097224 */ /* 0x000fe200000e06ff */
[----:B------:R-:W-:Y:S01]  /*0b70*/  IADD3 RZ, P0, R5, R6, RZ ;  /* 0x0000000605ff7210 */ /* 0x000fe20007f1e0ff */
[----:B------:R-:W-:-:S04]  /*0b80*/  IMAD.MOV.U32 R8, RZ, RZ, R7 ;  /* 0x000000ffff087224 */ /* 0x000fc800078e0007 */
[----:B------:R-:W-:-:S08]  /*0b90*/  IMAD.WIDE.U32.X R4, R13, R15, R8, P0 ;  /* 0x0000000f0d047225 */ /* 0x000fd000000e0408 */
.L_x_9:
[----:B------:R-:W1:Y:S01]  /*0ba0*/  LDC.64 R20, c[0x0][0x640] ;  /* 0x00019000ff147b82 */ /* 0x000e620000000a00 */
[-C--:B------:R-:W-:Y:S01]  /*0bb0*/  SHF.R.U64 R22, R4, R10.reuse, R5 ;  /* 0x0000000a04167219 */ /* 0x080fe20000001205 */
[----:B------:R-:W-:Y:S01]  /*0bc0*/  IMAD.MOV.U32 R4, RZ, RZ, R19 ;  /* 0x000000ffff047224 */ /* 0x000fe200078e0013 */
[----:B------:R-:W-:Y:S01]  /*0bd0*/  SHF.R.U32.HI R3, RZ, R10, R5 ;  /* 0x0000000aff037219 */ /* 0x000fe20000011605 */
[----:B------:R-:W-:Y:S01]  /*0be0*/  IMAD.MOV.U32 R5, RZ, RZ, R23 ;  /* 0x000000ffff057224 */ /* 0x000fe200078e0017 */
[----:B------:R-:W-:Y:S01]  /*0bf0*/  IADD3 R7, P0, RZ, -R22, RZ ;  /* 0x80000016ff077210 */ /* 0x000fe20007f1e0ff */
[----:B0-----:R-:W-:Y:S02]  /*0c00*/  IMAD R23, R11, R12, R2 ;  /* 0x0000000c0b177224 */ /* 0x001fe400078e0202 */
[----:B------:R-:W0:Y:S01]  /*0c10*/  LDC R8, c[0x0][0x618] ;  /* 0x00018600ff087b82 */ /* 0x000e220000000800 */
[----:B------:R-:W-:Y:S02]  /*0c20*/  IMAD.MOV.U32 R11, RZ, RZ, 0x1 ;  /* 0x00000001ff0b7424 */ /* 0x000fe400078e00ff */
[----:B------:R-:W-:-:S02]  /*0c30*/  IMAD.X R3, RZ, RZ, ~R3, P0 ;  /* 0x000000ffff037224 */ /* 0x000fc400000e0e03 */
[----:B------:R-:W-:-:S03]  /*0c40*/  IMAD.WIDE.U32 R4, R7, R16, R4 ;  /* 0x0000001007047225 */ /* 0x000fc600078e0004 */
[----:B------:R-:W2:Y:S01]  /*0c50*/  LDC R14, c[0x0][0x608] ;  /* 0x00018200ff0e7b82 */ /* 0x000ea20000000800 */
[----:B------:R-:W-:-:S04]  /*0c60*/  IMAD R6, R3, R16, RZ ;  /* 0x0000001003067224 */ /* 0x000fc800078e02ff */
[----:B------:R-:W-:-:S03]  /*0c70*/  IMAD R3, R7, R17, R6 ;  /* 0x0000001107037224 */ /* 0x000fc600078e0206 */
[----:B------:R-:W3:Y:S01]  /*0c80*/  LDC R18, c[0x0][0x658] ;  /* 0x00019600ff127b82 */ /* 0x000ee20000000800 */
[----:B------:R-:W-:Y:S01]  /*0c90*/  IMAD.IADD R3, R5, 0x1, R3 ;  /* 0x0000000105037824 */ /* 0x000fe200078e0203 */
[----:B-1----:R-:W-:Y:S01]  /*0ca0*/  ISETP.NE.U32.AND P0, PT, R20, RZ, PT ;  /* 0x000000ff1400720c */ /* 0x002fe20003f05070 */
[----:B------:R-:W-:-:S03]  /*0cb0*/  IMAD.MOV.U32 R5, RZ, RZ, -0x1 ;  /* 0xffffffffff057424 */ /* 0x000fc600078e00ff */
[----:B------:R-:W-:Y:S02]  /*0cc0*/  ISETP.NE.AND.EX P0, PT, R21, RZ, PT, P0 ;  /* 0x000000ff1500720c */ /* 0x000fe40003f05300 */
[----:B------:R-:W1:Y:S01]  /*0cd0*/  LDC R13, c[0x0][0x600] ;  /* 0x00018000ff0d7b82 */ /* 0x000e620000000800 */
[-CC-:B0-----:R-:W-:Y:S02]  /*0ce0*/  SHF.R.U64 R10, R4, R8.reuse, R3.reuse ;  /* 0x00000008040a7219 */ /* 0x181fe40000001203 */
[----:B------:R-:W-:-:S05]  /*0cf0*/  SHF.R.U32.HI R3, RZ, R8, R3 ;  /* 0x00000008ff037219 */ /* 0x000fca0000011603 */
[----:B------:R-:W0:Y:S01]  /*0d00*/  LDC R15, c[0x0][0x648] ;  /* 0x00019200ff0f7b82 */ /* 0x000e220000000800 */
[-CC-:B--2---:R-:W-:Y:S02]  /*0d10*/  SHF.R.U64 R19, R10, R14.reuse, R3.reuse ;  /* 0x0000000e0a137219 */ /* 0x184fe40000001203 */
[----:B------:R-:W-:-:S05]  /*0d20*/  SHF.R.U32.HI R3, RZ, R14, R3 ;  /* 0x0000000eff037219 */ /* 0x000fca0000011603 */
[----:B------:R-:W2:Y:S01]  /*0d30*/  LDC R17, c[0x0][0x638] ;  /* 0x00018e00ff117b82 */ /* 0x000ea20000000800 */
[-C--:B---3--:R-:W-:Y:S02]  /*0d40*/  SHF.L.U32 R2, R5, R18.reuse, RZ ;  /* 0x0000001205027219 */ /* 0x088fe400000006ff */
[--C-:B------:R-:W-:Y:S02]  /*0d50*/  SHF.R.U64 R12, R19, R18, R3.reuse ;  /* 0x00000012130c7219 */ /* 0x100fe40000001203 */
[----:B------:R-:W-:Y:S02]  /*0d60*/  LOP3.LUT R8, RZ, R2, RZ, 0x33, !PT ;  /* 0x00000002ff087212 */ /* 0x000fe400078e33ff */
[----:B------:R-:W-:Y:S01]  /*0d70*/  SHF.R.U32.HI R3, RZ, R18, R3 ;  /* 0x00000012ff037219 */ /* 0x000fe20000011603 */
[----:B------:R-:W3:Y:S01]  /*0d80*/  LDC R16, c[0x0][0x610] ;  /* 0x00018400ff107b82 */ /* 0x000ee20000000800 */
[----:B------:R-:W-:Y:S01]  /*0d90*/  IMAD.MOV.U32 R2, RZ, RZ, R12 ;  /* 0x000000ffff027224 */ /* 0x000fe200078e000c */
[----:B------:R-:W-:Y:S06]  /*0da0*/  @!P0 BRA `(.L_x_10) ;  /* 0x0000000000288947 */ /* 0x000fec0003800000 */
[----:B------:R-:W4:Y:S02]  /*0db0*/  LDC R7, c[0x0][0x64c] ;  /* 0x00019300ff077b82 */ /* 0x000f240000000800 */
[----:B----4-:R-:W-:-:S05]  /*0dc0*/  IADD3 R7, P0, R12, R7, RZ ;  /* 0x000000070c077210 */ /* 0x010fca0007f1e0ff */
        /* <DEDUP_REMOVED lines=8> */
.L_x_10:
[----:B0-----:R-:W-:Y:S01]  /*0e50*/  SHF.R.U64 R4, R2, R15, R3 ;  /* 0x0000000f02047219 */ /* 0x001fe20000001203 */
[----:B-1----:R-:W-:Y:S01]  /*0e60*/  VIADD R5, R13, 0xffffffff ;  /* 0xffffffff0d057836 */ /* 0x002fe20000000000 */
[----:B------:R-:W-:Y:S02]  /*0e70*/  SHF.L.U32 R2, R11, R18, RZ ;  /* 0x000000120b027219 */ /* 0x000fe400000006ff */
[----:B------:R-:W-:Y:S01]  /*0e80*/  LOP3.LUT R3, R19, R8, RZ, 0xc0, !PT ;  /* 0x0000000813037212 */ /* 0x000fe200078ec0ff */
[----:B------:R-:W-:Y:S01]  /*0e90*/  IMAD.MOV R6, RZ, RZ, -R4 ;  /* 0x000000ffff067224 */ /* 0x000fe200078e0a04 */
[----:B------:R-:W-:Y:S02]  /*0ea0*/  SEL R0, R0, R23, !P4 ;  /* 0x0000001700007207 */ /* 0x000fe40006000000 */
[----:B------:R-:W-:Y:S01]  /*0eb0*/  LOP3.LUT R5, R10, R5, RZ, 0xc0, !PT ;  /* 0x000000050a057212 */ /* 0x000fe200078ec0ff */
[----:B------:R-:W-:Y:S01]  /*0ec0*/  IMAD R3, R2, R4, R3 ;  /* 0x0000000402037224 */ /* 0x000fe200078e0203 */
[----:B------:R-:W-:Y:S01]  /*0ed0*/  R2UR UR12, R22 ;  /* 0x00000000160c72ca */ /* 0x000fe200000e0000 */
[----:B--2---:R-:W-:-:S02]  /*0ee0*/  IMAD R2, R6, R17, R12 ;  /* 0x0000001106027224 */ /* 0x004fc400078e020c */
[----:B---3--:R-:W-:Y:S02]  /*0ef0*/  IMAD R0, R3, R16, R0 ;  /* 0x0000001003007224 */ /* 0x008fe400078e0200 */
[----:B------:R-:W-:Y:S02]  /*0f00*/  IMAD R3, R2, R13, R5 ;  /* 0x0000000d02037224 */ /* 0x000fe400078e0205 */
[----:B------:R-:W-:-:S03]  /*0f10*/  IMAD.MOV.U32 R4, RZ, RZ, 0x1 ;  /* 0x00000001ff047424 */ /* 0x000fc600078e00ff */
[----:B------:R-:W-:Y:S02]  /*0f20*/  SEL R2, R3, R0, !P4 ;  /* 0x0000000003027207 */ /* 0x000fe40006000000 */
[----:B------:R-:W-:-:S03]  /*0f30*/  SEL R0, R0, R3, !P4 ;  /* 0x0000000300007207 */ /* 0x000fc60006000000 */
[----:B------:R1:W-:Y:S04]  /*0f40*/  STL [R1+0x80], R2 ;  /* 0x0000800201007387 */ /* 0x0003e80000100800 */
[----:B------:R1:W-:Y:S02]  /*0f50*/  STL [R1+0x84], R0 ;  /* 0x0000840001007387 */ /* 0x0003e40000100800 */
.L_x_8:
[----:B------:R-:W-:-:S08]  /*0f60*/  NOP ;  /* 0x0000000000007918 */ /* 0x000fd00000000000 */
[----:B------:R-:W2:Y:S02]  /*0f70*/  USETMAXREG.TRY_ALLOC.CTAPOOL UP0, 0xe8 ;  /* 0x000000e8000079c8 */ /* 0x000ea40008000600 */
[----:B--2---:R-:W-:-:S13]  /*0f80*/  PLOP3.LUT P0, PT, PT, PT, UP0, 0x80, 0x0 ;  /* 0x000000000000781c */ /* 0x004fda0003f0f008 */
[----:B------:R-:W-:Y:S05]  /*0f90*/  @!P0 BRA `(.L_x_8) ;  /* 0xfffffffc00f08947 */ /* 0x000fea000383ffff */
[----:B------:R-:W-:Y:S01]  /*0fa0*/  ULDC.64 UR4, c[0x0][0x598] ;  /* 0x0001660000047ab9 */ /* 0x000fe20000000a00 */
[----:B------:R-:W-:Y:S01]  /*0fb0*/  ULDC.64 UR14, c[0x0][0x208] ;  /* 0x00008200000e7ab9 */ /* 0x000fe20000000a00 */
[----:B------:R-:W-:-:S04]  /*0fc0*/  ISETP.NE.U32.AND P0, PT, RZ, UR4, PT ;  /* 0x00000004ff007c0c */ /* 0x000fc8000bf05070 */
[----:B------:R-:W-:-:S13]  /*0fd0*/  ISETP.NE.AND.EX P0, PT, RZ, UR5, PT, P0 ;  /* 0x00000005ff007c0c */ /* 0x000fda000bf05300 */
[----:B------:R-:W-:Y:S05]  /*0fe0*/  @!P0 BRA `(.L_x_11) ;  /* 0x0000000000208947 */ /* 0x000fea0003800000 */
[----:B-1----:R-:W1:Y:S02]  /*0ff0*/  LDC.64 R2, c[0x0][0x598] ;  /* 0x00016600ff027b82 */ /* 0x002e640000000a00 */
[----:B-1----:R-:W2:Y:S02]  /*1000*/  LDG.E.64 R2, desc[UR14][R2.64] ;  /* 0x0000000e02027981 */ /* 0x002ea4000c1e1b00 */
[----:B--2---:R-:W-:-:S04]  /*1010*/  ISETP.NE.U32.AND P0, PT, R2, RZ, PT ;  /* 0x000000ff0200720c */ /* 0x004fc80003f05070 */
[----:B------:R-:W-:-:S13]  /*1020*/  ISETP.NE.AND.EX P0, PT, R3, RZ, PT, P0 ;  /* 0x000000ff0300720c */ /* 0x000fda0003f05300 */
[----:B------:R-:W-:Y:S05]  /*1030*/  @!P0 BRA `(.L_x_11) ;  /* 0x00000000000c8947 */ /* 0x000fea0003800000 */
[----:B------:R-:W2:Y:S02]  /*1040*/  LD.E R2, desc[UR14][R2.64] ;  /* 0x0000000e02027980 */ /* 0x000ea4000c101900 */
[----:B--2---:R-:W-:Y:S01]  /*1050*/  R2UR UR20, R2 ;  /* 0x00000000021472ca */ /* 0x004fe200000e0000 */
[----:B------:R-:W-:-:S14]  /*1060*/  BRA `(.L_x_12) ;  /* 0x0000000000247947 */ /* 0x000fdc0003800000 */
.L_x_11:
[----:B------:R-:W-:Y:S02]  /*1070*/  ULDC.64 UR4, c[0x0][0x588] ;  /* 0x0001620000047ab9 */ /* 0x000fe40000000a00 */
[----:B------:R-:W-:-:S04]  /*1080*/  ISETP.NE.U32.AND P0, PT, RZ, UR4, PT ;  /* 0x00000004ff007c0c */ /* 0x000fc8000bf05070 */
[----:B------:R-:W-:-:S13]  /*1090*/  ISETP.NE.AND.EX P0, PT, RZ, UR5, PT, P0 ;  /* 0x00000005ff007c0c */ /* 0x000fda000bf05300 */
[----:B------:R-:W-:Y:S05]  /*10a0*/  @!P0 BRA `(.L_x_13) ;  /* 0x0000000000108947 */ /* 0x000fea0003800000 */
[----:B-1----:R-:W1:Y:S02]  /*10b0*/  LDC.64 R2, c[0x0][0x588] ;  /* 0x00016200ff027b82 */ /* 0x002e640000000a00 */
[----:B-1----:R-:W2:Y:S02]  /*10c0*/  LDG.E R2, desc[UR14][R2.64] ;  /* 0x0000000e02027981 */ /* 0x002ea4000c1e1900 */
[----:B--2---:R-:W-:Y:S01]  /*10d0*/  R2UR UR20, R2 ;  /* 0x00000000021472ca */ /* 0x004fe200000e0000 */
[----:B------:R-:W-:-:S14]  /*10e0*/  BRA `(.L_x_12) ;  /* 0x0000000000047947 */ /* 0x000fdc0003800000 */
.L_x_13:
[----:B------:R-:W-:-:S05]  /*10f0*/  ULDC UR20, c[0x0][0x580] ;  /* 0x0001600000147ab9 */ /* 0x000fca0000000800 */
.L_x_12:
[----:B------:R-:W-:Y:S02]  /*1100*/  ULDC.64 UR4, c[0x0][0x5a0] ;  /* 0x0001680000047ab9 */ /* 0x000fe40000000a00 */
        /* <DEDUP_REMOVED lines=11> */
.L_x_14:
        /* <DEDUP_REMOVED lines=8> */
.L_x_16:
[----:B------:R-:W-:-:S05]  /*1240*/  ULDC UR21, c[0x0][0x584] ;  /* 0x0001610000157ab9 */ /* 0x000fca0000000800 */
.L_x_15:
[----:B------:R-:W-:-:S13]  /*1250*/  LOP3.LUT P0, RZ, R4, 0xff, RZ, 0xc0, !PT ;  /* 0x000000ff04ff7812 */ /* 0x000fda000780c0ff */
[----:B------:R-:W-:Y:S05]  /*1260*/  @!P0 EXIT ;  /* 0x000000000000894d */ /* 0x000fea0003800000 */
[----:B------:R-:W-:Y:S01]  /*1270*/  ULDC UR4, c[0x0][0x28c] ;  /* 0x0000a30000047ab9 */ /* 0x000fe20000000800 */
[----:B------:R-:W-:Y:S02]  /*1280*/  ULOP3.LUT UR22, UR13, 0x1, URZ, 0xfc, !UPT ;  /* 0x000000010d167892 */ /* 0x000fe4000f8efc3f */
[----:B------:R-:W-:-:S04]  /*1290*/  UIADD3 UR4, UR4, 0x7f, URZ ;  /* 0x0000007f04047890 */ /* 0x000fc8000fffe03f */
[----:B------:R-:W-:-:S04]  /*12a0*/  USHF.R.S32.HI UR5, URZ, 0x1f, UR4 ;  /* 0x0000001f3f057899 */ /* 0x000fc80008011404 */
[----:B------:R-:W-:-:S03]  /*12b0*/  ULEA.HI UR5, UR5, UR4, URZ, 0x7 ;  /* 0x0000000405057291 */ /* 0x000fc6000f8f383f */
[----:B------:R-:W-:Y:S01]  /*12c0*/  UMOV UR4, URZ ;  /* 0x0000003f00047c82 */ /* 0x000fe20008000000 */
[----:B------:R-:W-:-:S03]  /*12d0*/  USHF.R.S32.HI UR9, URZ, 0x7, UR5 ;  /* 0x000000073f097899 */ /* 0x000fc60008011405 */
[----:B------:R-:W-:-:S09]  /*12e0*/  UMOV UR5, URZ ;  /* 0x0000003f00057c82 */ /* 0x000fd20008000000 */
.L_x_297:
[----:B-1----:R-:W1:Y:S01]  /*12f0*/  S2R R0, SR_TID.X ;  /* 0x0000000000007919 */ /* 0x002e620000002100 */
[----:B--2---:R-:W2:Y:S01]  /*1300*/  S2UR UR18, SR_CgaCtaId ;  /* 0x00000000001279c3 */ /* 0x004ea20000008800 */
[----:B------:R-:W-:Y:S01]  /*1310*/  UMOV UR17, 0x400 ;  /* 0x0000040000117882 */ /* 0x000fe20000000000 */
[----:B------:R-:W-:Y:S01]  /*1320*/  UMOV UR6, URZ ;  /* 0x0000003f00067c82 */ /* 0x000fe20008000000 */
[----:B------:R-:W-:Y:S01]  /*1330*/  STL [R1+0x6c], RZ ;  /* 0x00006cff01007387 */ /* 0x000fe20000100800 */
[----:B------:R-:W-:Y:S01]  /*1340*/  UMOV UR7, URZ ;  /* 0x0000003f00077c82 */ /* 0x000fe20008000000 */
[----:B------:R-:W-:Y:S01]  /*1350*/  UMOV UR8, URZ ;  /* 0x0000003f00087c82 */ /* 0x000fe20008000000 */
[----:B------:R-:W-:Y:S01]  /*1360*/  UMOV UR23, UR5 ;  /* 0x0000000500177c82 */ /* 0x000fe20008000000 */
[----:B------:R-:W-:Y:S01]  /*1370*/  STL [R1+0x68], RZ ;  /* 0x000068ff01007387 */ /* 0x000fe20000100800 */
[----:B---3--:R-:W3:Y:S01]  /*1380*/  LDC R2, c[0x0][0x28c] ;  /* 0x0000a300ff027b82 */ /* 0x008ee20000000800 */
[----:B------:R-:W-:Y:S01]  /*1390*/  UMOV UR24, UR4 ;  /* 0x0000000400187c82 */ /* 0x000fe20008000000 */
[----:B------:R-:W-:Y:S01]  /*13a0*/  CS2R R4, SRZ ;  /* 0x0000000000047805 */ /* 0x000fe2000001ff00 */
[----:B------:R-:W-:Y:S01]  /*13b0*/  STL [R1+0x64], RZ ;  /* 0x000064ff01007387 */ /* 0x000fe20000100800 */
[----:B------:R-:W-:-:S02]  /*13c0*/  CS2R R6, SRZ ;  /* 0x0000000000067805 */ /* 0x000fc4000001ff00 */
[----:B------:R-:W-:Y:S02]  /*13d0*/  CS2R R8, SRZ ;  /* 0x0000000000087805 */ /* 0x000fe4000001ff00 */
[----:B------:R-:W-:Y:S01]  /*13e0*/  CS2R R10, SRZ ;  /* 0x00000000000a7805 */ /* 0x000fe2000001ff00 */
[----:B------:R-:W-:Y:S01]  /*13f0*/  STL [R1+0x60], RZ ;  /* 0x000060ff01007387 */ /* 0x000fe20000100800 */
[----:B------:R-:W-:Y:S02]  /*1400*/  CS2R R12, SRZ ;  /* 0x00000000000c7805 */ /* 0x000fe4000001ff00 */
[----:B------:R-:W-:Y:S02]  /*1410*/  CS2R R14, SRZ ;  /* 0x00000000000e7805 */ /* 0x000fe4000001ff00 */
[----:B------:R-:W-:Y:S01]  /*1420*/  CS2R R16, SRZ ;  /* 0x0000000000107805 */ /* 0x000fe2000001ff00 */
[----:B------:R-:W-:Y:S01]  /*1430*/  STL [R1+0x5c], RZ ;  /* 0x00005cff01007387 */ /* 0x000fe20000100800 */
[----:B0-----:R-:W-:-:S02]  /*1440*/  CS2R R18, SRZ ;  /* 0x0000000000127805 */ /* 0x001fc4000001ff00 */
[----:B------:R-:W-:Y:S02]  /*1450*/  CS2R R20, SRZ ;  /* 0x0000000000147805 */ /* 0x000fe4000001ff00 */
[----:B------:R-:W-:Y:S01]  /*1460*/  CS2R R22, SRZ ;  /* 0x0000000000167805 */ /* 0x000fe2000001ff00 */
[----:B------:R-:W-:Y:S01]  /*1470*/  STL [R1+0x58], RZ ;  /* 0x000058ff01007387 */ /* 0x000fe20000100800 */
[----:B------:R-:W-:Y:S02]  /*1480*/  CS2R R152, SRZ ;  /* 0x0000000000987805 */ /* 0x000fe4000001ff00 */
[----:B------:R-:W-:Y:S02]  /*1490*/  CS2R R154, SRZ ;  /* 0x00000000009a7805 */ /* 0x000fe4000001ff00 */
[----:B------:R-:W-:Y:S01]  /*14a0*/  CS2R R156, SRZ ;  /* 0x00000000009c7805 */ /* 0x000fe2000001ff00 */
[----:B------:R-:W-:Y:S01]  /*14b0*/  STL [R1+0x54], RZ ;  /* 0x000054ff01007387 */ /* 0x000fe20000100800 */
[----:B------:R-:W-:-:S02]  /*14c0*/  CS2R R158, SRZ ;  /* 0x00000000009e7805 */ /* 0x000fc4000001ff00 */
[----:B------:R-:W-:Y:S02]  /*14d0*/  CS2R R160, SRZ ;  /* 0x0000000000a07805 */ /* 0x000fe4000001ff00 */
[----:B------:R-:W-:Y:S02]  /*14e0*/  CS2R R162, SRZ ;  /* 0x0000000000a27805 */ /* 0x000fe4000001ff00 */
[----:B-1----:R-:W-:Y:S01]  /*14f0*/  LOP3.LUT R0, R0, 0x80, RZ, 0xc0, !PT ;  /* 0x0000008000007812 */ /* 0x002fe200078ec0ff */
[----:B------:R-:W-:Y:S01]  /*1500*/  STL [R1+0x50], RZ ;  /* 0x000050ff01007387 */ /* 0x000fe20000100800 */
[----:B---3--:R-:W-:Y:S02]  /*1510*/  ISETP.GE.AND P0, PT, R2, 0x1, PT ;  /* 0x000000010200780c */ /* 0x008fe40003f06270 */
[----:B------:R-:W-:Y:S02]  /*1520*/  CS2R R2, SRZ ;  /* 0x0000000000027805 */ /* 0x000fe4000001ff00 */
[----:B------:R-:W-:Y:S01]  /*1530*/  SHF.R.U32.HI R0, RZ, 0x7, R0 ;  /* 0x00000007ff007819 */ /* 0x000fe20000011600 */
        /* <DEDUP_REMOVED lines=8> */
[----:B------:R-:W0:Y:S01]  /*15c0*/  SHFL.IDX PT, R0, R0, RZ, 0x1f ;  /* 0x00001fff00007589 */ /* 0x000e2200000e0000 */
[----:B------:R-:W-:-:S02]  /*15d0*/  CS2R R176, SRZ ;  /* 0x0000000000b07805 */ /* 0x000fc4000001ff00 */
[----:B------:R-:W-:Y:S02]  /*15e0*/  CS2R R178, SRZ ;  /* 0x0000000000b27805 */ /* 0x000fe4000001ff00 */
[----:B------:R-:W-:Y:S01]  /*15f0*/  CS2R R180, SRZ ;  /* 0x0000000000b47805 */ /* 0x000fe2000001ff00 */
[----:B------:R1:W-:Y:S01]  /*1600*/  STL [R1+0x44], RZ ;  /* 0x000044ff01007387 */ /* 0x0003e20000100800 */
[----:B------:R-:W-:Y:S02]  /*1610*/  CS2R R182, SRZ ;  /* 0x0000000000b67805 */ /* 0x000fe4000001ff00 */
[----:B------:R-:W-:Y:S02]  /*1620*/  CS2R R184, SRZ ;  /* 0x0000000000b87805 */ /* 0x000fe4000001ff00 */
[----:B------:R-:W-:Y:S01]  /*1630*/  CS2R R186, SRZ ;  /* 0x0000000000ba7805 */ /* 0x000fe2000001ff00 */
[----:B------:R1:W-:Y:S01]  /*1640*/  STL [R1+0x40], RZ ;  /* 0x000040ff01007387 */ /* 0x0003e20000100800 */
        /* <DEDUP_REMOVED lines=14> */
[----:B------:R-:W-:Y:S02]  /*1730*/  CS2R R210, SRZ ;  /* 0x0000000000d27805 */ /* 0x000fe4000001ff00 */
[----:B0-----:R-:W-:Y:S01]  /*1740*/  R2UR UR10, R0 ;  /* 0x00000000000a72ca */ /* 0x001fe200000e0000 */
[----:B------:R1:W-:Y:S01]  /*1750*/  STL [R1+0x30], RZ ;  /* 0x000030ff01007387 */ /* 0x0003e20000100800 */
[----:B------:R-:W-:Y:S01]  /*1760*/  IMAD.MOV.U32 R0, RZ, RZ, RZ ;  /* 0x000000ffff007224 */ /* 0x000fe200078e00ff */
[----:B------:R-:W-:-:S02]  /*1770*/  CS2R R212, SRZ ;  /* 0x0000000000d47805 */ /* 0x000fc4000001ff00 */
[----:B------:R-:W-:Y:S01]  /*1780*/  CS2R R214, SRZ ;  /* 0x0000000000d67805 */ /* 0x000fe2000001ff00 */
[----:B------:R1:W-:Y:S01]  /*1790*/  STL [R1+0x2c], RZ ;  /* 0x00002cff01007387 */ /* 0x0003e20000100800 */
[----:B------:R-:W-:Y:S02]  /*17a0*/  CS2R R216, SRZ ;  /* 0x0000000000d87805 */ /* 0x000fe4000001ff00 */
[----:B------:R-:W-:Y:S02]  /*17b0*/  CS2R R218, SRZ ;  /* 0x0000000000da7805 */ /* 0x000fe4000001ff00 */
[----:B------:R-:W-:Y:S01]  /*17c0*/  CS2R R220, SRZ ;  /* 0x0000000000dc7805 */ /* 0x000fe2000001ff00 */
[----:B------:R1:W-:Y:S01]  /*17d0*/  STL [R1+0x28], RZ ;  /* 0x000028ff01007387 */ /* 0x0003e20000100800 */
[----:B------:R-:W-:Y:S02]  /*17e0*/  CS2R R222, SRZ ;  /* 0x0000000000de7805 */ /* 0x000fe4000001ff00 */
[----:B------:R-:W-:-:S02]  /*17f0*/  CS2R R224, SRZ ;  /* 0x0000000000e07805 */ /* 0x000fc4000001ff00 */
[----:B------:R-:W-:Y:S01]  /*1800*/  CS2R R226, SRZ ;  /* 0x0000000000e27805 */ /* 0x000fe2000001ff00 */
[----:B------:R1:W-:Y:S01]  /*1810*/  STL [R1+0x24], RZ ;  /* 0x000024ff01007387 */ /* 0x0003e20000100800 */
[----:B------:R-:W-:Y:S01]  /*1820*/  ULEA.HI UR11, UR10, UR10, URZ, 0x1 ;  /* 0x0000000a0a0b7291 */ /* 0x000fe2000f8f083f */
[----:B------:R-:W-:Y:S01]  /*1830*/  IMAD.MOV.U32 R228, RZ, RZ, RZ ;  /* 0x000000ffffe47224 */ /* 0x000fe200078e00ff */
[----:B------:R-:W-:Y:S01]  /*1840*/  CS2R R88, SRZ ;  /* 0x0000000000587805 */ /* 0x000fe2000001ff00 */
[----:B------:R1:W-:Y:S01]  /*1850*/  STL [R1+0x20], RZ ;  /* 0x000020ff01007387 */ /* 0x0003e20000100800 */
[----:B------:R-:W-:Y:S01]  /*1860*/  ULOP3.LUT UR16, UR11, 0x7fffe, URZ, 0xc0, !UPT ;  /* 0x0007fffe0b107892 */ /* 0x000fe2000f8ec03f */
[----:B------:R-:W-:Y:S01]  /*1870*/  CS2R R90, SRZ ;  /* 0x00000000005a7805 */ /* 0x000fe2000001ff00 */
[----:B--2---:R-:W-:Y:S01]  /*1880*/  ULEA UR11, UR18, UR17, 0x18 ;  /* 0x00000011120b7291 */ /* 0x004fe2000f8ec03f */
[----:B------:R1:W-:Y:S01]  /*1890*/  STL [R1+0x1c], RZ ;  /* 0x00001cff01007387 */ /* 0x0003e20000100800 */
[----:B------:R-:W-:Y:S01]  /*18a0*/  UIADD3 UR16, UR10, -UR16, URZ ;  /* 0x800000100a107290 */ /* 0x000fe2000fffe03f */
[----:B------:R-:W-:-:S02]  /*18b0*/  CS2R R92, SRZ ;  /* 0x00000000005c7805 */ /* 0x000fc4000001ff00 */
[----:B------:R-:W-:Y:S01]  /*18c0*/  CS2R R94, SRZ ;  /* 0x00000000005e7805 */ /* 0x000fe2000001ff00 */
[----:B------:R1:W-:Y:S01]  /*18d0*/  STL [R1+0x18], RZ ;  /* 0x000018ff01007387 */ /* 0x0003e20000100800 */
[----:B------:R-:W-:Y:S01]  /*18e0*/  ULEA UR16, UR16, UR11, 0xd ;  /* 0x0000000b10107291 */ /* 0x000fe2000f8e683f */
[----:B------:R-:W-:Y:S02]  /*18f0*/  CS2R R96, SRZ ;  /* 0x0000000000607805 */ /* 0x000fe4000001ff00 */
[----:B------:R-:W-:Y:S01]  /*1900*/  CS2R R98, SRZ ;  /* 0x0000000000627805 */ /* 0x000fe2000001ff00 */
[----:B------:R1:W-:Y:S01]  /*1910*/  STL [R1+0x14], RZ ;  /* 0x000014ff01007387 */ /* 0x0003e20000100800 */
[----:B------:R-:W-:Y:S01]  /*1920*/  UIADD3 UR16, UR16, 0x100, URZ ;  /* 0x0000010010107890 */ /* 0x000fe2000fffe03f */
[----:B------:R-:W-:Y:S02]  /*1930*/  CS2R R100, SRZ ;  /* 0x0000000000647805 */ /* 0x000fe4000001ff00 */
[----:B------:R-:W-:Y:S01]  /*1940*/  CS2R R102, SRZ ;  /* 0x0000000000667805 */ /* 0x000fe2000001ff00 */
[----:B------:R1:W-:Y:S01]  /*1950*/  STL [R1+0x10], RZ ;  /* 0x000010ff01007387 */ /* 0x0003e20000100800 */
[----:B------:R-:W-:Y:S01]  /*1960*/  USHF.R.U32.HI UR10, URZ, 0x4, UR16 ;  /* 0x000000043f0a7899 */ /* 0x000fe20008011610 */
[----:B------:R-:W-:-:S02]  /*1970*/  CS2R R104, SRZ ;  /* 0x0000000000687805 */ /* 0x000fc4000001ff00 */
[----:B------:R-:W-:Y:S01]  /*1980*/  CS2R R106, SRZ ;  /* 0x00000000006a7805 */ /* 0x000fe2000001ff00 */
[----:B------:R1:W-:Y:S01]  /*1990*/  STL [R1+0xc], RZ ;  /* 0x00000cff01007387 */ /* 0x0003e20000100800 */
[----:B------:R-:W-:Y:S01]  /*19a0*/  ULOP3.LUT UR10, UR10, 0x3fff, URZ, 0xc0, !UPT ;  /* 0x00003fff0a0a7892 */ /* 0x000fe2000f8ec03f */
        /* <DEDUP_REMOVED lines=10> */
[----:B------:R1:W-:Y:S01]  /*1a50*/  STL [R1], RZ ;  /* 0x000000ff01007387 */ /* 0x0003e20000100800 */
[----:B------:R-:W-:Y:S02]  /*1a60*/  CS2R R124, SRZ ;  /* 0x00000000007c7805 */ /* 0x000fe4000001ff00 */
[----:B------:R-:W-:Y:S02]  /*1a70*/  CS2R R126, SRZ ;  /* 0x00000000007e7805 */ /* 0x000fe4000001ff00 */
[----:B------:R-:W-:Y:S02]  /*1a80*/  CS2R R128, SRZ ;  /* 0x0000000000807805 */ /* 0x000fe4000001ff00 */
[----:B------:R-:W-:-:S02]  /*1a90*/  CS2R R130, SRZ ;  /* 0x0000000000827805 */ /* 0x000fc4000001ff00 */
[----:B------:R-:W-:Y:S02]  /*1aa0*/  CS2R R132, SRZ ;  /* 0x0000000000847805 */ /* 0x000fe4000001ff00 */
[----:B------:R-:W-:Y:S02]  /*1ab0*/  CS2R R134, SRZ ;  /* 0x0000000000867805 */ /* 0x000fe4000001ff00 */
        /* <DEDUP_REMOVED lines=9> */
[----:B----4-:R-:W-:-:S02]  /*1b50*/  CS2R R26, SRZ ;  /* 0x00000000001a7805 */ /* 0x010fc4000001ff00 */
        /* <DEDUP_REMOVED lines=29> */
[----:B------:R-:W-:Y:S01]  /*1d30*/  CS2R R86, SRZ ;  /* 0x0000000000567805 */ /* 0x000fe2000001ff00 */
[----:B-1----:R-:W-:Y:S06]  /*1d40*/  @!P0 BRA `(.L_x_17) ;  /* 0x0000001000c08947 */ /* 0x002fec0003800000 */
[----:B------:R-:W-:-:S06]  /*1d50*/  UISETP.NE.AND UP0, UPT, UR22, 0x3, UPT ;  /* 0x000000031600788c */ /* 0x000fcc000bf05270 */
[----:B------:R-:W-:-:S13]  /*1d60*/  PLOP3.LUT P1, PT, PT, PT, UP0, 0x80, 0x0 ;  /* 0x000000000000781c */ /* 0x000fda0003f2f008 */
[----:B------:R-:W-:Y:S05]  /*1d70*/  @!P1 BRA `(.L_x_18) ;  /* 0x0000000000049947 */ /* 0x000fea0003800000 */
[----:B------:R-:W-:Y:S01]  /*1d80*/  BPT.TRAP 0x1 ;  /* 0x000000040000795c */ /* 0x000fe20000300000 */
.L_x_18:
[----:B------:R-:W-:Y:S01]  /*1d90*/  ULEA UR6, UR5, UR11, 0x3 ;  /* 0x0000000b05067291 */ /* 0x000fe2000f8e183f */
[----:B------:R-:W-:-:S05]  /*1da0*/  IMAD.U32 R0, RZ, RZ, UR4 ;  /* 0x00000004ff007e24 */ /* 0x000fca000f8e00ff */
[----:B------:R-:W-:-:S04]  /*1db0*/  SHF.L.U32 R0, R0, 0x1f, RZ ;  /* 0x0000001f00007819 */ /* 0x000fc800000006ff */
[----:B------:R0:W1:Y:S01]  /*1dc0*/  SYNCS.PHASECHK.TRANS64.TRYWAIT P0, [UR6], R0 ;  /* 0x00000000ff0075a7 */ /* 0x0000620008000146 */
[----:B------:R-:W-:Y:S05]  /*1dd0*/  @!P1 BRA `(.L_x_19) ;  /* 0x0000000000049947 */ /* 0x000fea0003800000 */
[----:B------:R-:W-:Y:S01]  /*1de0*/  BPT.TRAP 0x1 ;  /* 0x000000040000795c */ /* 0x000fe20000300000 */
.L_x_19:
[----:B-1----:R-:W-:Y:S05]  /*1df0*/  @P0 BRA `(.L_x_20) ;  /* 0x0000000000080947 */ /* 0x002fea0003800000 */
[----:B------:R-:W1:Y:S02]  /*1e00*/  SYNCS.PHASECHK.TRANS64.TRYWAIT P0, [UR6], R0 ;  /* 0x00000000ff0075a7 */ /* 0x000e640008000146 */
[----:B-1----:R-:W-:Y:S05]  /*1e10*/  @!P0 BRA `(.L_x_21) ;  /* 0x000000e800548947 */ /* 0x002fea0003800000 */
.L_x_20:
[----:B------:R-:W-:Y:S01]  /*1e20*/  UIADD3 UR6, UR11, 0x20100, URZ ;  /* 0x000201000b067890 */ /* 0x000fe2000fffe03f */
[----:B------:R-:W-:Y:S01]  /*1e30*/  WARPGROUP.ARRIVE ;  /* 0x00000000000079c5 */ /* 0x000fe20000000000 */
[----:B------:R-:W-:Y:S01]  /*1e40*/  ULOP3.LUT UR7, UR10, 0x10000, URZ, 0xfc, !UPT ;  /* 0x000100000a077892 */ /* 0x000fe2000f8efc3f */
[----:B------:R2:W-:Y:S01]  /*1e50*/  STL [R1+0x6c], RZ ;  /* 0x00006cff01007387 */ /* 0x0005e20000100800 */
[----:B------:R-:W-:Y:S01]  /*1e60*/  USHF.R.U32.HI UR6, URZ, 0x4, UR6 ;  /* 0x000000043f067899 */ /* 0x000fe20008011606 */
[----:B01----:R-:W-:Y:S01]  /*1e70*/  IMAD.MOV.U32 R0, RZ, RZ, RZ ;  /* 0x000000ffff007224 */ /* 0x003fe200078e00ff */
[----:B------:R-:W-:Y:S01]  /*1e80*/  ULEA UR7, UR5, UR7, 0xb ;  /* 0x0000000705077291 */ /* 0x000fe2000f8e583f */
[----:B------:R2:W-:Y:S01]  /*1e90*/  STL [R1+0x68], RZ ;  /* 0x000068ff01007387 */ /* 0x0005e20000100800 */
[----:B------:R-:W-:Y:S01]  /*1ea0*/  ULOP3.LUT UR6, UR6, 0x3fff, URZ, 0xc0, !UPT ;  /* 0x00003fff06067892 */ /* 0x000fe2000f8ec03f */
[----:B------:R-:W-:Y:S01]  /*1eb0*/  CS2R R2, SRZ ;  /* 0x0000000000027805 */ /* 0x000fe2000001ff00 */
[----:B------:R-:W-:Y:S01]  /*1ec0*/  UMOV UR17, 0x40000040 ;  /* 0x4000004000117882 */ /* 0x000fe20000000000 */
[----:B------:R-:W-:Y:S01]  /*1ed0*/  UMOV UR19, 0x40000040 ;  /* 0x4000004000137882 */ /* 0x000fe20000000000 */
[----:B------:R-:W-:Y:S01]  /*1ee0*/  ULOP3.LUT UR6, UR6, 0x10000, URZ, 0xfc, !UPT ;  /* 0x0001000006067892 */ /* 0x000fe2000f8efc3f */
[----:B------:R2:W-:Y:S01]  /*1ef0*/  STL [R1+0x64], RZ ;  /* 0x000064ff01007387 */ /* 0x0005e20000100800 */
[----:B------:R-:W-:Y:S01]  /*1f00*/  UMOV UR16, UR7 ;  /* 0x0000000700107c82 */ /* 0x000fe20008000000 */
[----:B------:R-:W-:Y:S01]  /*1f10*/  CS2R R4, SRZ ;  /* 0x0000000000047805 */ /* 0x000fe2000001ff00 */
[----:B------:R-:W-:Y:S01]  /*1f20*/  ULEA UR8, UR5, UR6, 0xa ;  /* 0x0000000605087291 */ /* 0x000fe2000f8e503f */
[----:B------:R2:W-:Y:S01]  /*1f30*/  STL [R1+0x60], RZ ;  /* 0x000060ff01007387 */ /* 0x0005e20000100800 */
[----:B------:R-:W-:Y:S01]  /*1f40*/  CS2R R6, SRZ ;  /* 0x0000000000067805 */ /* 0x000fe2000001ff00 */
[----:B------:R-:W-:Y:S01]  /*1f50*/  UMOV UR6, 0x4 ;  /* 0x0000000400067882 */ /* 0x000fe20000000000 */
[----:B------:R-:W-:Y:S01]  /*1f60*/  CS2R R8, SRZ ;  /* 0x0000000000087805 */ /* 0x000fe2000001ff00 */
[----:B------:R2:W-:Y:S01]  /*1f70*/  STL [R1+0x5c], RZ ;  /* 0x00005cff01007387 */ /* 0x0005e20000100800 */
[----:B------:R-:W-:Y:S01]  /*1f80*/  CS2R R10, SRZ ;  /* 0x00000000000a7805 */ /* 0x000fe2000001ff00 */
[----:B------:R-:W-:Y:S01]  /*1f90*/  UMOV UR18, UR8 ;  /* 0x0000000800127c82 */ /* 0x000fe20008000000 */
[----:B------:R-:W-:Y:S01]  /*1fa0*/  CS2R R12, SRZ ;  /* 0x00000000000c7805 */ /* 0x000fe2000001ff00 */
[----:B------:R-:W-:Y:S01]  /*1fb0*/  QGMMA.64x128x32.F32.E4M3.E4M3 R88, gdesc[UR16], RZ, !UPT ;  /* 0x01e00000105879f3 */ /* 0x000fe2000c7008ff */
[----:B------:R-:W-:Y:S01]  /*1fc0*/  UIADD3 UR16, UR7, 0x400, URZ ;  /* 0x0000040007107890 */ /* 0x000fe2000fffe03f */
[----:B------:R2:W-:Y:S01]  /*1fd0*/  STL [R1+0x58], RZ ;  /* 0x000058ff01007387 */ /* 0x0005e20000100800 */
[----:B------:R-:W-:Y:S01]  /*1fe0*/  UMOV UR17, 0x40000040 ;  /* 0x4000004000117882 */ /* 0x000fe20000000000 */
[----:B------:R-:W-:-:S02]  /*1ff0*/  CS2R R14, SRZ ;  /* 0x00000000000e7805 */ /* 0x000fc4000001ff00 */
[----:B------:R-:W-:Y:S01]  /*2000*/  CS2R R16, SRZ ;  /* 0x0000000000107805 */ /* 0x000fe2000001ff00 */
[----:B------:R2:W-:Y:S01]  /*2010*/  STL [R1+0x54], RZ ;  /* 0x000054ff01007387 */ /* 0x0005e20000100800 */
[----:B------:R-:W-:Y:S02]  /*2020*/  CS2R R18, SRZ ;  /* 0x0000000000127805 */ /* 0x000fe4000001ff00 */
[----:B------:R-:W-:Y:S02]  /*2030*/  CS2R R20, SRZ ;  /* 0x0000000000147805 */ /* 0x000fe4000001ff00 */
[----:B------:R-:W-:Y:S01]  /*2040*/  CS2R R22, SRZ ;  /* 0x0000000000167805 */ /* 0x000fe2000001ff00 */
[----:B------:R2:W-:Y:S01]  /*2050*/  STL [R1+0x50], RZ ;  /* 0x000050ff01007387 */ /* 0x0005e20000100800 */
[----:B------:R-:W-:Y:S01]  /*2060*/  CS2R R152, SRZ ;  /* 0x0000000000987805 */ /* 0x000fe2000001ff00 */
[----:B------:R-:W-:Y:S01]  /*2070*/  QGMMA.64x128x32.F32.E4M3.E4M3 R24, gdesc[UR16], RZ, !UPT ;  /* 0x01e00000101879f3 */ /* 0x000fe2000c7008ff */
[----:B------:R-:W-:Y:S01]  /*2080*/  UIADD3 UR16, UR7, 0x2, URZ ;  /* 0x0000000207107890 */ /* 0x000fe2000fffe03f */
[----:B------:R2:W-:Y:S01]  /*2090*/  STL [R1+0x4c], RZ ;  /* 0x00004cff01007387 */ /* 0x0005e20000100800 */
[----:B------:R-:W-:Y:S01]  /*20a0*/  UIADD3 UR18, UR8, 0x2, URZ ;  /* 0x0000000208127890 */ /* 0x000fe2000fffe03f */
[----:B------:R-:W-:Y:S01]  /*20b0*/  CS2R R154, SRZ ;  /* 0x00000000009a7805 */ /* 0x000fe2000001ff00 */
[----:B------:R-:W-:Y:S01]  /*20c0*/  UMOV UR17, 0x40000040 ;  /* 0x4000004000117882 */ /* 0x000fe20000000000 */
[----:B------:R-:W-:Y:S01]  /*20d0*/  UMOV UR19, 0x40000040 ;  /* 0x4000004000137882 */ /* 0x000fe20000000000 */
        /* <DEDUP_REMOVED lines=49> */
[----:B------:R-:W-:-:S03]  /*23f0*/  IMAD.MOV.U32 R228, RZ, RZ, RZ ;  /* 0x000000ffffe47224 */ /* 0x000fc600078e00ff */
[----:B------:R2:W-:Y:S04]  /*2400*/  STL [R1+0x14], RZ ;  /* 0x000014ff01007387 */ /* 0x0005e80000100800 */
[----:B------:R2:W-:Y:S04]  /*2410*/  STL [R1+0x10], RZ ;  /* 0x000010ff01007387 */ /* 0x0005e80000100800 */
[----:B------:R2:W-:Y:S04]  /*2420*/  STL [R1+0xc], RZ ;  /* 0x00000cff01007387 */ /* 0x0005e80000100800 */
[----:B------:R2:W-:Y:S04]  /*2430*/  STL [R1+0x8], RZ ;  /* 0x000008ff01007387 */ /* 0x0005e80000100800 */
[----:B------:R2:W-:Y:S04]  /*2440*/  STL [R1+0x4], RZ ;  /* 0x000004ff01007387 */ /* 0x0005e80000100800 */
[----:B------:R2:W-:Y:S01]  /*2450*/  STL [R1], RZ ;  /* 0x000000ff01007387 */ /* 0x0005e20000100800 */
[----:B------:R-:W-:Y:S01]  /*2460*/  QGMMA.64x128x32.F32.E4M3.E4M3 R88, gdesc[UR16], R88 ;  /* 0x01e00000105879f3 */ /* 0x000fe20008700858 */
[----:B------:R-:W-:Y:S01]  /*2470*/  UIADD3 UR16, UR7, 0x402, URZ ;  /* 0x0000040207107890 */ /* 0x000fe2000fffe03f */
[----:B------:R-:W-:-:S10]  /*2480*/  UMOV UR17, 0x40000040 ;  /* 0x4000004000117882 */ /* 0x000fd40000000000 */
[----:B------:R-:W-:Y:S01]  /*2490*/  QGMMA.64x128x32.F32.E4M3.E4M3 R24, gdesc[UR16], R24 ;  /* 0x01e00000101879f3 */ /* 0x000fe20008700818 */
[----:B------:R-:W-:Y:S02]  /*24a0*/  UIADD3 UR16, UR7, 0x4, URZ ;  /* 0x0000000407107890 */ /* 0x000fe4000fffe03f */
[----:B------:R-:W-:Y:S01]  /*24b0*/  UIADD3 UR18, UR8, 0x4, URZ ;  /* 0x0000000408127890 */ /* 0x000fe2000fffe03f */
[----:B------:R-:W-:Y:S01]  /*24c0*/  UMOV UR17, 0x40000040 ;  /* 0x4000004000117882 */ /* 0x000fe20000000000 */
[----:B------:R-:W-:-:S07]  /*24d0*/  UMOV UR19, 0x40000040 ;  /* 0x4000004000137882 */ /* 0x000fce0000000000 */
        /* <DEDUP_REMOVED lines=10> */
[----:B------:R-:W-:Y:S02]  /*2580*/  UMOV UR17, 0x40000040 ;  /* 0x4000004000117882 */ /* 0x000fe40000000000 */
[----:B------:R-:W-:Y:S02]  /*2590*/  ULDC UR7, c[0x0][0x50c] ;  /* 0x0001430000077ab9 */ /* 0x000fe40000000800 */
[----:B------:R-:W-:-:S04]  /*25a0*/  UISETP.NE.AND UP0, UPT, UR7, 0x4, UPT ;  /* 0x000000040700788c */ /* 0x000fc8000bf05270 */
[----:B------:R-:W-:Y:S02]  /*25b0*/  USEL UR7, URZ, 0x1, UP0 ;  /* 0x000000013f077887 */ /* 0x000fe40008000000 */
[----:B------:R-:W-:Y:S04]  /*25c0*/  QGMMA.64x128x32.F32.E4M3.E4M3 R24, gdesc[UR16], R24, gsb0 ;  /* 0x01e00000101879f3 */ /* 0x000fe80008000818 */
[----:B------:R-:W-:-:S13]  /*25d0*/  ISETP.NE.AND P0, PT, RZ, UR7, PT ;  /* 0x00000007ff007c0c */ /* 0x000fda000bf05270 */
[----:B--2---:R-:W-:Y:S05]  /*25e0*/  @!P0 BRA `(.L_x_22) ;  /* 0x0000000800808947 */ /* 0x004fea0003800000 */
[----:B------:R-:W-:Y:S02]  /*25f0*/  WARPGROUP.DEPBAR.LE gsb0, 0x0 ;  /* 0x00008000000079c5 */ /* 0x000fe40000010000 */
[----:B------:R-:W-:-:S01]  /*2600*/  FADD R227, RZ, R89 ;  /* 0x00000059ffe37221 */ /* 0x000fc20000000000 */
[----:B------:R-:W-:Y:S01]  /*2610*/  FADD R228, RZ, R88 ;  /* 0x00000058ffe47221 */ /* 0x000fe20000000000 */
[----:B------:R-:W-:-:S01]  /*2620*/  FADD R226, RZ, R90 ;  /* 0x0000005affe27221 */ /* 0x000fc20000000000 */
[----:B------:R-:W-:Y:S01]  /*2630*/  FADD R225, RZ, R91 ;  /* 0x0000005bffe17221 */ /* 0x000fe20000000000 */
[----:B------:R-:W-:-:S01]  /*2640*/  FADD R224, RZ, R92 ;  /* 0x0000005cffe07221 */ /* 0x000fc20000000000 */
[----:B------:R0:W-:Y:S01]  /*2650*/  STL [R1+0x88], R227 ;  /* 0x000088e301007387 */ /* 0x0001e20000100800 */
[----:B------:R-:W-:-:S01]  /*2660*/  FADD R223, RZ, R93 ;  /* 0x0000005dffdf7221 */ /* 0x000fc20000000000 */
[----:B------:R-:W-:Y:S01]  /*2670*/  FADD R222, RZ, R94 ;  /* 0x0000005effde7221 */ /* 0x000fe20000000000 */
[----:B------:R-:W-:-:S01]  /*2680*/  FADD R221, RZ, R95 ;  /* 0x0000005fffdd7221 */ /* 0x000fc20000000000 */
[----:B------:R-:W-:Y:S01]  /*2690*/  FADD R220, RZ, R96 ;  /* 0x00000060ffdc7221 */ /* 0x000fe20000000000 */
[----:B------:R-:W-:-:S01]  /*26a0*/  FADD R219, RZ, R97 ;  /* 0x00000061ffdb7221 */ /* 0x000fc20000000000 */
[----:B------:R-:W-:Y:S01]  /*26b0*/  FADD R218, RZ, R98 ;  /* 0x00000062ffda7221 */ /* 0x000fe20000000000 */
[----:B------:R-:W-:-:S01]  /*26c0*/  FADD R217, RZ, R99 ;  /* 0x00000063ffd97221 */ /* 0x000fc20000000000 */
[----:B------:R-:W-:Y:S01]  /*26d0*/  FADD R216, RZ, R100 ;  /* 0x00000064ffd87221 */ /* 0x000fe20000000000 */
[----:B------:R-:W-:-:S01]  /*26e0*/  FADD R215, RZ, R101 ;  /* 0x00000065ffd77221 */ /* 0x000fc20000000000 */
[----:B0-----:R-:W-:Y:S01]  /*26f0*/  FADD R227, RZ, R60 ;  /* 0x0000003cffe37221 */ /* 0x001fe20000000000 */
[----:B------:R-:W-:-:S01]  /*2700*/  FADD R214, RZ, R102 ;  /* 0x00000066ffd67221 */ /* 0x000fc20000000000 */
[----:B------:R-:W-:Y:S01]  /*2710*/  FADD R213, RZ, R103 ;  /* 0x00000067ffd57221 */ /* 0x000fe20000000000 */
[----:B------:R-:W-:-:S01]  /*2720*/  FADD R212, RZ, R104 ;  /* 0x00000068ffd47221 */ /* 0x000fc20000000000 */
[----:B------:R-:W-:Y:S01]  /*2730*/  FADD R211, RZ, R105 ;  /* 0x00000069ffd37221 */ /* 0x000fe20000000000 */
[----:B------:R0:W-:Y:S01]  /*2740*/  STL [R1], R227 ;  /* 0x000000e301007387 */ /* 0x0001e20000100800 */
        /* <DEDUP_REMOVED lines=94> */
[----:B0-----:R-:W-:-:S05]  /*2d30*/  FADD R227, RZ, R67 ;  /* 0x00000043ffe37221 */ /* 0x001fca0000000000 */
[----:B------:R0:W-:Y:S02]  /*2d40*/  STL [R1+0x1c], R227 ;  /* 0x00001ce301007387 */ /* 0x0001e40000100800 */
        /* <DEDUP_REMOVED lines=39> */
[----:B------:R0:W-:Y:S04]  /*2fc0*/  STL [R1+0x6c], R227 ;  /* 0x00006ce301007387 */ /* 0x0001e80000100800 */
[----:B0-----:R0:W5:Y:S01]  /*2fd0*/  LDL.LU R227, [R1+0x88] ;  /* 0x0000880001e37983 */ /* 0x0011620000300800 */
[----:B------:R-:W-:-:S05]  /*2fe0*/  UMOV UR6, URZ ;  /* 0x0000003f00067c82 */ /* 0x000fca0008000000 */
.L_x_22:
[----:B------:R-:W-:Y:S01]  /*2ff0*/  UIADD3 UR23, UR5, 0x1, URZ ;  /* 0x0000000105177890 */ /* 0x000fe2000fffe03f */
[----:B------:R-:W-:-:S03]  /*3000*/  UMOV UR8, 0x1 ;  /* 0x0000000100087882 */ /* 0x000fc60000000000 */
[----:B------:R-:W-:-:S04]  /*3010*/  UISETP.NE.AND UP0, UPT, UR23, 0x4, UPT ;  /* 0x000000041700788c */ /* 0x000fc8000bf05270 */
[----:B------:R-:W-:Y:S02]  /*3020*/  USEL UR24, URZ, 0x1, UP0 ;  /* 0x000000013f187887 */ /* 0x000fe40008000000 */
[----:B------:R-:W-:Y:S02]  /*3030*/  USEL UR23, UR23, URZ, UP0 ;  /* 0x0000003f17177287 */ /* 0x000fe40008000000 */
[----:B------:R-:W-:-:S12]  /*3040*/  ULOP3.LUT UR24, UR4, UR24, URZ, 0x3c, !UPT ;  /* 0x0000001804187292 */ /* 0x000fd8000f8e3c3f */
.L_x_17:
[----:B------:R-:W-:-:S04]  /*3050*/  UISETP.LT.AND UP0, UPT, UR9, 0x1, UPT ;  /* 0x000000010900788c */ /* 0x000fc8000bf01270 */
[----:B------:R-:W-:-:S04]  /*3060*/  USEL UR16, UR9, 0x1, UP0 ;  /* 0x0000000109107887 */ /* 0x000fc80008000000 */
[----:B------:R-:W-:-:S04]  /*3070*/  UIADD3 UR26, UR9, -UR16, URZ ;  /* 0x80000010091a7290 */ /* 0x000fc8000fffe03f */
[----:B------:R-:W-:-:S06]  /*3080*/  UISETP.GE.AND UP0, UPT, UR26, 0x1, UPT ;  /* 0x000000011a00788c */ /* 0x000fcc000bf06270 */
[----:B------:R-:W-:-:S13]  /*3090*/  PLOP3.LUT P0, PT, PT, PT, UP0, 0x80, 0x0 ;  /* 0x000000000000781c */ /* 0x000fda0003f0f008 */
[----:B------:R-:W-:Y:S05]  /*30a0*/  @!P0 BRA `(.L_x_23) ;  /* 0x0000001000fc8947 */ /* 0x000fea0003800000 */
[----:B------:R-:W-:Y:S01]  /*30b0*/  UMOV UR25, UR5 ;  /* 0x0000000500197c82 */ /* 0x000fe20008000000 */
[----:B------:R-:W-:-:S05]  /*30c0*/  ULDC UR27, c[0x0][0x50c] ;  /* 0x00014300001b7ab9 */ /* 0x000fca0000000800 */
.L_x_31:
[----:B------:R-:W-:-:S06]  /*30d0*/  UISETP.NE.AND UP0, UPT, UR22, 0x3, UPT ;  /* 0x000000031600788c */ /* 0x000fcc000bf05270 */
[----:B------:R-:W-:-:S13]  /*30e0*/  PLOP3.LUT P1, PT, PT, PT, UP0, 0x80, 0x0 ;  /* 0x000000000000781c */ /* 0x000fda0003f2f008 */
[----:B-----5:R-:W-:Y:S05]  /*30f0*/  @!P1 BRA `(.L_x_24) ;  /* 0x0000000000049947 */ /* 0x020fea0003800000 */
[----:B------:R-:W-:Y:S01]  /*3100*/  BPT.TRAP 0x1 ;  /* 0x000000040000795c */ /* 0x000fe20000300000 */
.L_x_24:
[----:B------:R-:W1:Y:S01]  /*3110*/  S2UR UR16, SR_CgaCtaId ;  /* 0x00000000001079c3 */ /* 0x000e620000008800 */
[----:B------:R-:W-:Y:S01]  /*3120*/  UMOV UR11, 0x400 ;  /* 0x00000400000b7882 */ /* 0x000fe20000000000 */
[----:B------:R-:W-:-:S05]  /*3130*/  IMAD.U32 R229, RZ, RZ, UR24 ;  /* 0x00000018ffe57e24 */ /* 0x000fca000f8e00ff */
[----:B------:R-:W-:Y:S01]  /*3140*/  SHF.L.U32 R229, R229, 0x1f, RZ ;  /* 0x0000001fe5e57819 */ /* 0x000fe200000006ff */
[----:B-1----:R-:W-:-:S04]  /*3150*/  ULEA UR11, UR16, UR11, 0x18 ;  /* 0x0000000b100b7291 */ /* 0x002fc8000f8ec03f */
[----:B------:R-:W-:-:S09]  /*3160*/  ULEA UR16, UR23, UR11, 0x3 ;  /* 0x0000000b17107291 */ /* 0x000fd2000f8e183f */
[----:B------:R1:W2:Y:S01]  /*3170*/  SYNCS.PHASECHK.TRANS64.TRYWAIT P0, [UR16], R229 ;  /* 0x000000e5ff0075a7 */ /* 0x0002a20008000150 */
[----:B------:R-:W-:Y:S05]  /*3180*/  @!P1 BRA `(.L_x_25) ;  /* 0x0000000000049947 */ /* 0x000fea0003800000 */
[----:B------:R-:W-:Y:S01]  /*3190*/  BPT.TRAP 0x1 ;  /* 0x000000040000795c */ /* 0x000fe20000300000 */
.L_x_25:
[----:B--2---:R-:W-:Y:S05]  /*31a0*/  @P0 BRA `(.L_x_26) ;  /* 0x0000000000080947 */ /* 0x004fea0003800000 */
[----:B------:R-:W2:Y:S02]  /*31b0*/  SYNCS.PHASECHK.TRANS64.TRYWAIT P0, [UR16], R229 ;  /* 0x000000e5ff0075a7 */ /* 0x000ea40008000150 */
[----:B--2---:R-:W-:Y:S05]  /*31c0*/  @!P0 BRA `(.L_x_27) ;  /* 0x000000d400808947 */ /* 0x004fea0003800000 */
.L_x_26:
[----:B------:R-:W-:Y:S01]  /*31d0*/  UIADD3 UR16, UR11, 0x20100, URZ ;  /* 0x000201000b107890 */ /* 0x000fe2000fffe03f */
[----:B------:R-:W-:Y:S01]  /*31e0*/  WARPGROUP.ARRIVE ;  /* 0x00000000000079c5 */ /* 0x000fe20000000000 */
[----:B------:R-:W-:Y:S02]  /*31f0*/  UISETP.NE.AND UP0, UPT, UR7, URZ, UPT ;  /* 0x0000003f0700728c */ /* 0x000fe4000bf05270 */
[----:B------:R-:W-:Y:S02]  /*3200*/  USHF.R.U32.HI UR16, URZ, 0x4, UR16 ;  /* 0x000000043f107899 */ /* 0x000fe40008011610 */
[----:B------:R-:W-:Y:S02]  /*3210*/  USEL UR8, UR8, URZ, !UP0 ;  /* 0x0000003f08087287 */ /* 0x000fe4000c000000 */
[----:B------:R-:W-:Y:S02]  /*3220*/  ULOP3.LUT UR16, UR16, 0x3fff, URZ, 0xc0, !UPT ;  /* 0x00003fff10107892 */ /* 0x000fe4000f8ec03f */
[----:B------:R-:W-:-:S02]  /*3230*/  UISETP.NE.U32.AND UP0, UPT, UR8, URZ, UPT ;  /* 0x0000003f0800728c */ /* 0x000fc4000bf05070 */
[----:B------:R-:W-:Y:S02]  /*3240*/  ULOP3.LUT UR7, UR10, 0x10000, URZ, 0xfc, !UPT ;  /* 0x000100000a077892 */ /* 0x000fe4000f8efc3f */
[----:B------:R-:W-:Y:S02]  /*3250*/  ULOP3.LUT UR8, UR16, 0x10000, URZ, 0xfc, !UPT ;  /* 0x0001000010087892 */ /* 0x000fe4000f8efc3f */
[----:B------:R-:W-:Y:S02]  /*3260*/  ULEA UR7, UR23, UR7, 0xb ;  /* 0x0000000717077291 */ /* 0x000fe4000f8e583f */
[----:B------:R-:W-:Y:S01]  /*3270*/  ULEA UR8, UR23, UR8, 0xa ;  /* 0x0000000817087291 */ /* 0x000fe2000f8e503f */
[----:B------:R-:W-:Y:S01]  /*3280*/  UMOV UR17, 0x40000040 ;  /* 0x4000004000117882 */ /* 0x000fe20000000000 */
[----:B------:R-:W-:Y:S01]  /*3290*/  UMOV UR19, 0x40000040 ;  /* 0x4000004000137882 */ /* 0x000fe20000000000 */
[----:B------:R-:W-:Y:S02]  /*32a0*/  UIADD3 UR6, UR6, 0x4, URZ ;  /* 0x0000000406067890 */ /* 0x000fe4000fffe03f */
[----:B------:R-:W-:-:S02]  /*32b0*/  UMOV UR16, UR7 ;  /* 0x0000000700107c82 */ /* 0x000fc40008000000 */
[----:B------:R-:W-:Y:S02]  /*32c0*/  UMOV UR18, UR8 ;  /* 0x0000000800127c82 */ /* 0x000fe40008000000 */
[----:B------:R-:W-:Y:S01]  /*32d0*/  QGMMA.64x128x32.F32.E4M3.E4M3 R88, gdesc[UR16], R88, UP0 ;  /* 0x01e00000105879f3 */ /* 0x000fe2000bf00858 */
[----:B------:R-:W-:Y:S01]  /*32e0*/  UIADD3 UR16, UR7, 0x400, URZ ;  /* 0x0000040007107890 */ /* 0x000fe2000fffe03f */
[----:B------:R-:W-:-:S10]  /*32f0*/  UMOV UR17, 0x40000040 ;  /* 0x4000004000117882 */ /* 0x000fd40000000000 */
[----:B------:R-:W-:Y:S01]  /*3300*/  QGMMA.64x128x32.F32.E4M3.E4M3 R24, gdesc[UR16], R24, UP0 ;  /* 0x01e00000101879f3 */ /* 0x000fe2000bf00818 */
[----:B------:R-:W-:Y:S02]  /*3310*/  UIADD3 UR16, UR7, 0x2, URZ ;  /* 0x0000000207107890 */ /* 0x000fe4000fffe03f */
[----:B------:R-:W-:Y:S01]  /*3320*/  UIADD3 UR18, UR8, 0x2, URZ ;  /* 0x0000000208127890 */ /* 0x000fe2000fffe03f */
[----:B------:R-:W-:Y:S01]  /*3330*/  UMOV UR17, 0x40000040 ;  /* 0x4000004000117882 */ /* 0x000fe20000000000 */
[----:B------:R-:W-:Y:S01]  /*3340*/  UMOV UR19, 0x40000040 ;  /* 0x4000004000137882 */ /* 0x000fe20000000000 */
[----:B------:R-:W-:-:S06]  /*3350*/  UISETP.NE.AND UP0, UPT, UR6, UR27, UPT ;  /* 0x0000001b0600728c */ /* 0x000fcc000bf05270 */
        /* <DEDUP_REMOVED lines=18> */
[----:B------:R-:W-:Y:S01]  /*3480*/  UMOV UR17, 0x40000040 ;  /* 0x4000004000117882 */ /* 0x000fe20000000000 */
[----:B------:R-:W-:-:S06]  /*3490*/  USEL UR7, URZ, 0x1, UP0 ;  /* 0x000000013f077887 */ /* 0x000fcc0008000000 */
[----:B------:R-:W-:-:S03]  /*34a0*/  ISETP.NE.AND P0, PT, RZ, UR7, PT ;  /* 0x00000007ff007c0c */ /* 0x000fc6000bf05270 */
[----:B------:R-:W-:Y:S03]  /*34b0*/  QGMMA.64x128x32.F32.E4M3.E4M3 R24, gdesc[UR16], R24, gsb0 ;  /* 0x01e00000101879f3 */ /* 0x000fe60008000818 */
[----:B------:R-:W-:-:S07]  /*34c0*/  WARPGROUP.DEPBAR.LE gsb0, 0x1 ;  /* 0x00008000000079c5 */ /* 0x000fce0000010100 */
[----:B------:R-:W-:Y:S05]  /*34d0*/  @!P0 BRA `(.L_x_28) ;  /* 0x0000000c00708947 */ /* 0x000fea0003800000 */
[----:B------:R-:W-:Y:S02]  /*34e0*/  WARPGROUP.DEPBAR.LE gsb0, 0x0 ;  /* 0x00008000000079c5 */ /* 0x000fe40000010000 */
[----:B-----5:R-:W-:-:S01]  /*34f0*/  FADD R227, R89, R227 ;  /* 0x000000e359e37221 */ /* 0x020fc20000000000 */
[----:B------:R-:W-:Y:S01]  /*3500*/  FADD R226, R90, R226 ;  /* 0x000000e25ae27221 */ /* 0x000fe20000000000 */
[----:B------:R-:W-:-:S01]  /*3510*/  FADD R225, R91, R225 ;  /* 0x000000e15be17221 */ /* 0x000fc20000000000 */
[----:B------:R-:W-:Y:S01]  /*3520*/  FADD R224, R92, R224 ;  /* 0x000000e05ce07221 */ /* 0x000fe20000000000 */
[----:B------:R-:W-:-:S01]  /*3530*/  FADD R223, R93, R223 ;  /* 0x000000df5ddf7221 */ /* 0x000fc20000000000 */
[----:B------:R2:W-:Y:S01]  /*3540*/  STL [R1+0x88], R227 ;  /* 0x000088e301007387 */ /* 0x0005e20000100800 */
[----:B------:R-:W-:-:S01]  /*3550*/  FADD R222, R94, R222 ;  /* 0x000000de5ede7221 */ /* 0x000fc20000000000 */
[----:B------:R-:W-:Y:S01]  /*3560*/  FADD R221, R95, R221 ;  /* 0x000000dd5fdd7221 */ /* 0x000fe20000000000 */
[----:B------:R-:W-:-:S01]  /*3570*/  FADD R220, R96, R220 ;  /* 0x000000dc60dc7221 */ /* 0x000fc20000000000 */
[----:B------:R-:W-:Y:S01]  /*3580*/  FADD R219, R97, R219 ;  /* 0x000000db61db7221 */ /* 0x000fe20000000000 */
[----:B------:R-:W-:-:S01]  /*3590*/  FADD R218, R98, R218 ;  /* 0x000000da62da7221 */ /* 0x000fc20000000000 */
[----:B------:R-:W-:Y:S01]  /*35a0*/  FADD R217, R99, R217 ;  /* 0x000000d963d97221 */ /* 0x000fe20000000000 */
[----:B------:R-:W-:-:S01]  /*35b0*/  FADD R216, R100, R216 ;  /* 0x000000d864d87221 */ /* 0x000fc20000000000 */
[----:B------:R-:W-:Y:S01]  /*35c0*/  FADD R215, R101, R215 ;  /* 0x000000d765d77221 */ /* 0x000fe20000000000 */
[----:B------:R-:W-:-:S01]  /*35d0*/  FADD R214, R102, R214 ;  /* 0x000000d666d67221 */ /* 0x000fc20000000000 */
[----:B--2---:R-:W2:Y:S01]  /*35e0*/  LDL.LU R227, [R1+0x28] ;  /* 0x0000280001e37983 */ /* 0x004ea20000300800 */
[----:B------:R-:W-:-:S01]  /*35f0*/  FADD R213, R103, R213 ;  /* 0x000000d567d57221 */ /* 0x000fc20000000000 */
[----:B------:R-:W-:Y:S01]  /*3600*/  FADD R212, R104, R212 ;  /* 0x000000d468d47221 */ /* 0x000fe20000000000 */
[----:B------:R-:W-:-:S01]  /*3610*/  FADD R211, R105, R211 ;  /* 0x000000d369d37221 */ /* 0x000fc20000000000 */
[----:B------:R3:W-:Y:S01]  /*3620*/  STL [R1+0x8c], R226 ;  /* 0x00008ce201007387 */ /* 0x0007e20000100800 */
[----:B------:R-:W-:-:S03]  /*3630*/  FADD R228, R88, R228 ;  /* 0x000000e458e47221 */ /* 0x000fc60000000000 */
[----:B---3--:R-:W3:Y:S04]  /*3640*/  LDL.LU R226, [R1+0x24] ;  /* 0x0000240001e27983 */ /* 0x008ee80000300800 */
[----:B------:R4:W-:Y:S04]  /*3650*/  STL [R1+0x90], R225 ;  /* 0x000090e101007387 */ /* 0x0009e80000100800 */
[----:B----4-:R-:W4:Y:S04]  /*3660*/  LDL.LU R225, [R1+0x20] ;  /* 0x0000200001e17983 */ /* 0x010f280000300800 */
[----:B------:R0:W-:Y:S04]  /*3670*/  STL [R1+0x94], R224 ;  /* 0x000094e001007387 */ /* 0x0001e80000100800 */
[----:B0-----:R-:W4:Y:S04]  /*3680*/  LDL.LU R224, [R1+0x1c] ;  /* 0x00001c0001e07983 */ /* 0x001f280000300800 */
        /* <DEDUP_REMOVED lines=13> */
[----:B0-----:R-:W4:Y:S04]  /*3760*/  LDL.LU R217, [R1] ;  /* 0x0000000001d97983 */ /* 0x001f280000300800 */
[----:B------:R-:W-:Y:S04]  /*3770*/  STL [R1+0xb4], R216 ;  /* 0x0000b4d801007387 */ /* 0x000fe80000100800 */
[----:B------:R-:W-:Y:S04]  /*3780*/  STL [R1+0xb8], R215 ;  /* 0x0000b8d701007387 */ /* 0x000fe80000100800 */
[----:B------:R-:W-:Y:S04]  /*3790*/  STL [R1+0xbc], R214 ;  /* 0x0000bcd601007387 */ /* 0x000fe80000100800 */
[----:B------:R-:W-:Y:S04]  /*37a0*/  STL [R1+0xc0], R213 ;  /* 0x0000c0d501007387 */ /* 0x000fe80000100800 */
[----:B------:R-:W-:Y:S04]  /*37b0*/  STL [R1+0xc4], R212 ;  /* 0x0000c4d401007387 */ /* 0x000fe80000100800 */
[----:B------:R0:W-:Y:S01]  /*37c0*/  STL [R1+0xc8], R211 ;  /* 0x0000c8d301007387 */ /* 0x0001e20000100800 */
[----:B--2---:R-:W-:-:S01]  /*37d0*/  FADD R227, R70, R227 ;  /* 0x000000e346e37221 */ /* 0x004fc20000000000 */
[----:B---3--:R-:W-:Y:S01]  /*37e0*/  FADD R226, R69, R226 ;  /* 0x000000e245e27221 */ /* 0x008fe20000000000 */
[----:B----4-:R-:W-:-:S01]  /*37f0*/  FADD R225, R68, R225 ;  /* 0x000000e144e17221 */ /* 0x010fc20000000000 */
[----:B------:R-:W-:Y:S01]  /*3800*/  FADD R224, R67, R224 ;  /* 0x000000e043e07221 */ /* 0x000fe20000000000 */
[----:B------:R-:W-:-:S01]  /*3810*/  FADD R223, R66, R223 ;  /* 0x000000df42df7221 */ /* 0x000fc20000000000 */
[----:B------:R-:W-:Y:S01]  /*3820*/  FADD R222, R65, R222 ;  /* 0x000000de41de7221 */ /* 0x000fe20000000000 */
[----:B------:R-:W-:-:S01]  /*3830*/  FADD R221, R64, R221 ;  /* 0x000000dd40dd7221 */ /* 0x000fc20000000000 */
[----:B------:R-:W-:Y:S01]  /*3840*/  FADD R220, R63, R220 ;  /* 0x000000dc3fdc7221 */ /* 0x000fe20000000000 */
[----:B------:R-:W-:-:S01]  /*3850*/  FADD R219, R62, R219 ;  /* 0x000000db3edb7221 */ /* 0x000fc20000000000 */
[----:B------:R-:W-:Y:S01]  /*3860*/  FADD R218, R61, R218 ;  /* 0x000000da3dda7221 */ /* 0x000fe20000000000 */
[----:B------:R-:W-:-:S05]  /*3870*/  FADD R217, R60, R217 ;  /* 0x000000d93cd97221 */ /* 0x000fca0000000000 */
[----:B------:R2:W-:Y:S04]  /*3880*/  STL [R1], R217 ;  /* 0x000000d901007387 */ /* 0x0005e80000100800 */
[----:B------:R3:W-:Y:S04]  /*3890*/  STL [R1+0x4], R218 ;  /* 0x000004da01007387 */ /* 0x0007e80000100800 */
[----:B------:R4:W-:Y:S04]  /*38a0*/  STL [R1+0x8], R219 ;  /* 0x000008db01007387 */ /* 0x0009e80000100800 */
[----:B------:R1:W-:Y:S04]  /*38b0*/  STL [R1+0xc], R220 ;  /* 0x00000cdc01007387 */ /* 0x0003e80000100800 */
[----:B------:R1:W-:Y:S04]  /*38c0*/  STL [R1+0x10], R221 ;  /* 0x000010dd01007387 */ /* 0x0003e80000100800 */
[----:B------:R1:W-:Y:S04]  /*38d0*/  STL [R1+0x14], R222 ;  /* 0x000014de01007387 */ /* 0x0003e80000100800 */
[----:B------:R1:W-:Y:S04]  /*38e0*/  STL [R1+0x18], R223 ;  /* 0x000018df01007387 */ /* 0x0003e80000100800 */
[----:B------:R1:W-:Y:S04]  /*38f0*/  STL [R1+0x1c], R224 ;  /* 0x00001ce001007387 */ /* 0x0003e80000100800 */
[----:B0-----:R-:W4:Y:S04]  /*3900*/  LDL.LU R211, [R1+0x2c] ;  /* 0x00002c0001d37983 */ /* 0x001f280000300800 */
[----:B------:R0:W-:Y:S04]  /*3910*/  STL [R1+0x20], R225 ;  /* 0x000020e101007387 */ /* 0x0001e80000100800 */
[----:B------:R-:W4:Y:S04]  /*3920*/  LDL.LU R212, [R1+0x30] ;  /* 0x0000300001d47983 */ /* 0x000f280000300800 */
[----:B------:R0:W-:Y:S04]  /*3930*/  STL [R1+0x24], R226 ;  /* 0x000024e201007387 */ /* 0x0001e80000100800 */
[----:B------:R-:W4:Y:S04]  /*3940*/  LDL.LU R213, [R1+0x34] ;  /* 0x0000340001d57983 */ /* 0x000f280000300800 */
[----:B------:R0:W-:Y:S04]  /*3950*/  STL [R1+0x28], R227 ;  /* 0x000028e301007387 */ /* 0x0001e80000100800 */
[----:B------:R-:W4:Y:S04]  /*3960*/  LDL.LU R214, [R1+0x38] ;  /* 0x0000380001d67983 */ /* 0x000f280000300800 */
[----:B------:R-:W4:Y:S04]  /*3970*/  LDL.LU R215, [R1+0x3c] ;  /* 0x00003c0001d77983 */ /* 0x000f280000300800 */
[----:B------:R-:W4:Y:S04]  /*3980*/  LDL.LU R216, [R1+0x40] ;  /* 0x0000400001d87983 */ /* 0x000f280000300800 */
[----:B--2---:R-:W2:Y:S04]  /*3990*/  LDL.LU R217, [R1+0x44] ;  /* 0x0000440001d97983 */ /* 0x004ea80000300800 */
[----:B---3--:R-:W3:Y:S04]  /*39a0*/  LDL.LU R218, [R1+0x48] ;  /* 0x0000480001da7983 */ /* 0x008ee80000300800 */
[----:B----4-:R-:W4:Y:S04]  /*39b0*/  LDL.LU R219, [R1+0x4c] ;  /* 0x00004c0001db7983 */ /* 0x010f280000300800 */
[----:B-1----:R-:W4:Y:S04]  /*39c0*/  LDL.LU R220, [R1+0x50] ;  /* 0x0000500001dc7983 */ /* 0x002f280000300800 */
[----:B------:R-:W4:Y:S04]  /*39d0*/  LDL.LU R221, [R1+0x54] ;  /* 0x0000540001dd7983 */ /* 0x000f280000300800 */
[----:B------:R-:W4:Y:S04]  /*39e0*/  LDL.LU R222, [R1+0x58] ;  /* 0x0000580001de7983 */ /* 0x000f280000300800 */
[----:B------:R-:W4:Y:S04]  /*39f0*/  LDL.LU R223, [R1+0x5c] ;  /* 0x00005c0001df7983 */ /* 0x000f280000300800 */
[----:B------:R-:W4:Y:S04]  /*3a00*/  LDL.LU R224, [R1+0x60] ;  /* 0x0000600001e07983 */ /* 0x000f280000300800 */
[----:B0-----:R-:W4:Y:S04]  /*3a10*/  LDL.LU R225, [R1+0x64] ;  /* 0x0000640001e17983 */ /* 0x001f280000300800 */
[----:B------:R-:W4:Y:S04]  /*3a20*/  LDL.LU R226, [R1+0x68] ;  /* 0x0000680001e27983 */ /* 0x000f280000300800 */
[----:B------:R-:W4:Y:S01]  /*3a30*/  LDL.LU R227, [R1+0x6c] ;  /* 0x00006c0001e37983 */ /* 0x000f220000300800 */
[----:B------:R-:W-:-:S05]  /*3a40*/  FADD R211, R71, R211 ;  /* 0x000000d347d37221 */ /* 0x000fca0000000000 */
[----:B------:R0:W-:Y:S01]  /*3a50*/  STL [R1+0x2c], R211 ;  /* 0x00002cd301007387 */ /* 0x0001e20000100800 */
[----:B------:R-:W-:-:S03]  /*3a60*/  FADD R212, R72, R212 ;  /* 0x000000d448d47221 */ /* 0x000fc60000000000 */
[----:B0-----:R0:W5:Y:S01]  /*3a70*/  LDL.LU R211, [R1+0xc8] ;  /* 0x0000c80001d37983 */ /* 0x0011620000300800 */
[----:B------:R-:W-:-:S03]  /*3a80*/  FADD R213, R73, R213 ;  /* 0x000000d549d57221 */ /* 0x000fc60000000000 */
[----:B------:R1:W-:Y:S01]  /*3a90*/  STL [R1+0x30], R212 ;  /* 0x000030d401007387 */ /* 0x0003e20000100800 */
[----:B------:R-:W-:-:S01]  /*3aa0*/  FADD R214, R74, R214 ;  /* 0x000000d64ad67221 */ /* 0x000fc20000000000 */
[----:B------:R-:W-:Y:S02]  /*3ab0*/  FADD R215, R75, R215 ;  /* 0x000000d74bd77221 */ /* 0x000fe40000000000 */
[----:B-1----:R0:W5:Y:S01]  /*3ac0*/  LDL.LU R212, [R1+0xc4] ;  /* 0x0000c40001d47983 */ /* 0x0021620000300800 */
[----:B------:R-:W-:-:S03]  /*3ad0*/  FADD R216, R76, R216 ;  /* 0x000000d84cd87221 */ /* 0x000fc60000000000 */
[----:B------:R1:W-:Y:S01]  /*3ae0*/  STL [R1+0x34], R213 ;  /* 0x000034d501007387 */ /* 0x0003e20000100800 */
[----:B--2---:R-:W-:-:S03]  /*3af0*/  FADD R217, R77, R217 ;  /* 0x000000d94dd97221 */ /* 0x004fc60000000000 */
[----:B-1----:R0:W5:Y:S01]  /*3b00*/  LDL.LU R213, [R1+0xc0] ;  /* 0x0000c00001d57983 */ /* 0x0021620000300800 */
[----:B---3--:R-:W-:-:S03]  /*3b10*/  FADD R218, R78, R218 ;  /* 0x000000da4eda7221 */ /* 0x008fc60000000000 */
[----:B------:R1:W-:Y:S01]  /*3b20*/  STL [R1+0x38], R214 ;  /* 0x000038d601007387 */ /* 0x0003e20000100800 */
[----:B----4-:R-:W-:-:S01]  /*3b30*/  FADD R219, R79, R219 ;  /* 0x000000db4fdb7221 */ /* 0x010fc20000000000 */
[----:B------:R-:W-:Y:S02]  /*3b40*/  FADD R220, R80, R220 ;  /* 0x000000dc50dc7221 */ /* 0x000fe40000000000 */
[----:B-1----:R0:W5:Y:S04]  /*3b50*/  LDL.LU R214, [R1+0xbc] ;  /* 0x0000bc0001d67983 */ /* 0x0021680000300800 */
[----:B------:R1:W-:Y:S01]  /*3b60*/  STL [R1+0x3c], R215 ;  /* 0x00003cd701007387 */ /* 0x0003e20000100800 */
[----:B------:R-:W-:-:S01]  /*3b70*/  FADD R221, R81, R221 ;  /* 0x000000dd51dd7221 */ /* 0x000fc20000000000 */
[----:B------:R-:W-:-:S02]  /*3b80*/  FADD R222, R82, R222 ;  /* 0x000000de52de7221 */ /* 0x000fc40000000000 */
[----:B-1----:R0:W5:Y:S04]  /*3b90*/  LDL.LU R215, [R1+0xb8] ;  /* 0x0000b80001d77983 */ /* 0x0021680000300800 */
[----:B------:R1:W-:Y:S01]  /*3ba0*/  STL [R1+0x40], R216 ;  /* 0x000040d801007387 */ /* 0x0003e20000100800 */
[----:B------:R-:W-:-:S03]  /*3bb0*/  FADD R223, R83, R223 ;  /* 0x000000df53df7221 */ /* 0x000fc60000000000 */
        /* <DEDUP_REMOVED lines=13> */
[----:B------:R1:W-:Y:S04]  /*3c90*/  STL [R1+0x54], R221 ;  /* 0x000054dd01007387 */ /* 0x0003e80000100800 */
        /* <DEDUP_REMOVED lines=12> */
[----:B-1----:R0:W5:Y:S01]  /*3d60*/  LDL.LU R227, [R1+0x88] ;  /* 0x0000880001e37983 */ /* 0x0021620000300800 */
        /* <DEDUP_REMOVED lines=82> */
[----:B0-----:R-:W-:-:S06]  /*4290*/  UMOV UR6, URZ ;  /* 0x0000003f00067c82 */ /* 0x001fcc0008000000 */
.L_x_28:
[----:B------:R-:W-:Y:S05]  /*42a0*/  @!P1 BRA `(.L_x_29) ;  /* 0x0000000000049947 */ /* 0x000fea0003800000 */
[----:B------:R-:W-:Y:S01]  /*42b0*/  BPT.TRAP 0x1 ;  /* 0x000000040000795c */ /* 0x000fe20000300000 */
.L_x_29:
[----:B------:R2:W-:Y:S04]  /*42c0*/  STL [R1+0x8c], R2 ;  /* 0x00008c0201007387 */ /* 0x0005e80000100800 */
[----:B--2---:R-:W2:Y:S04]  /*42d0*/  LDL R2, [R1+0x70] ;  /* 0x0000700001027983 */ /* 0x004ea80000100800 */
[----:B-----5:R3:W-:Y:S04]  /*42e0*/  STL [R1+0x88], R0 ;  /* 0x0000880001007387 */ /* 0x0207e80000100800 */
[----:B---3--:R-:W3:Y:S01]  /*42f0*/  LDL R0, [R1+0x74] ;  /* 0x0000740001007983 */ /* 0x008ee20000100800 */
[----:B-1----:R-:W-:Y:S01]  /*4300*/  IMAD.U32 R229, RZ, RZ, UR25 ;  /* 0x00000019ffe57e24 */ /* 0x002fe2000f8e00ff */
[----:B--2---:R-:W-:-:S02]  /*4310*/  ISETP.NE.AND P0, PT, R2, RZ, PT ;  /* 0x000000ff0200720c */ /* 0x004fc40003f05270 */
[----:B------:R1:W5:Y:S11]  /*4320*/  LDL.LU R2, [R1+0x8c] ;  /* 0x00008c0001027983 */ /* 0x0003760000300800 */
[----:B------:R-:W-:-:S05]  /*4330*/  @P0 LEA R229, R229, UR11, 0x3 ;  /* 0x0000000be5e50c11 */ /* 0x000fca000f8e18ff */
[----:B------:R-:W-:-:S05]  /*4340*/  @P0 VIADD R229, R229, 0x20 ;  /* 0x00000020e5e50836 */ /* 0x000fca0000000000 */
[----:B---3--:R-:W-:Y:S02]  /*4350*/  @P0 PRMT R229, R0, 0x654, R229 ;  /* 0x0000065400e50816 */ /* 0x008fe400000000e5 */
[----:B------:R1:W5:Y:S01]  /*4360*/  LDL.LU R0, [R1+0x88] ;  /* 0x0000880001007983 */ /* 0x0003620000300800 */
[----:B------:R-:W-:Y:S01]  /*4370*/  UISETP.GT.U32.AND UP0, UPT, UR13, 0x1, UPT ;  /* 0x000000010d00788c */ /* 0x000fe2000bf04070 */
[----:B------:R1:W-:Y:S05]  /*4380*/  @P0 SYNCS.ARRIVE.TRANS64.RED.A1T0 RZ, [R229+URZ], RZ ;  /* 0x000000ffe5ff09a7 */ /* 0x0003ea000810043f */
[----:B------:R-:W-:-:S13]  /*4390*/  PLOP3.LUT P0, PT, PT, PT, UP0, 0x80, 0x0 ;  /* 0x000000000000781c */ /* 0x000fda0003f0f008 */
[----:B-1----:R-:W-:Y:S05]  /*43a0*/  @P0 BRA `(.L_x_30) ;  /* 0x0000000000040947 */ /* 0x002fea0003800000 */
[----:B------:R-:W-:Y:S01]  /*43b0*/  BPT.TRAP 0x1 ;  /* 0x000000040000795c */ /* 0x000fe20000300000 */
.L_x_30:
[----:B------:R-:W-:Y:S02]  /*43c0*/  UISETP.GT.AND UP2, UPT, UR26, 0x1, UPT ;  /* 0x000000011a00788c */ /* 0x000fe4000bf44270 */
[----:B------:R-:W-:Y:S02]  /*43d0*/  UIADD3 UR23, UR23, 0x1, URZ ;  /* 0x0000000117177890 */ /* 0x000fe4000fffe03f */
[----:B------:R-:W-:Y:S02]  /*43e0*/  UIADD3 UR25, UR25, 0x1, URZ ;  /* 0x0000000119197890 */ /* 0x000fe4000fffe03f */
[----:B------:R-:W-:Y:S01]  /*43f0*/  PLOP3.LUT P0, PT, PT, PT, UP2, 0x80, 0x0 ;  /* 0x000000000000781c */ /* 0x000fe20003f0f028 */
[----:B------:R-:W-:Y:S02]  /*4400*/  UISETP.NE.AND UP0, UPT, UR23, 0x4, UPT ;  /* 0x000000041700788c */ /* 0x000fe4000bf05270 */
[----:B------:R-:W-:Y:S02]  /*4410*/  UIADD3 UR16, UR26, -0x1, URZ ;  /* 0xffffffff1a107890 */ /* 0x000fe4000fffe03f */
[----:B------:R-:W-:-:S02]  /*4420*/  USEL UR8, URZ, 0x1, UP0 ;  /* 0x000000013f087887 */ /* 0x000fc40008000000 */
[----:B------:R-:W-:Y:S02]  /*4430*/  UISETP.NE.AND UP1, UPT, UR25, 0x4, UPT ;  /* 0x000000041900788c */ /* 0x000fe4000bf25270 */
[----:B------:R-:W-:Y:S02]  /*4440*/  ULOP3.LUT UR24, UR24, UR8, URZ, 0x3c, !UPT ;  /* 0x0000000818187292 */ /* 0x000fe4000f8e3c3f */
[----:B------:R-:W-:Y:S02]  /*4450*/  USEL UR23, UR23, URZ, UP0 ;  /* 0x0000003f17177287 */ /* 0x000fe40008000000 */
[----:B------:R-:W-:Y:S01]  /*4460*/  USEL UR25, UR25, URZ, UP1 ;  /* 0x0000003f19197287 */ /* 0x000fe20008800000 */
[----:B------:R-:W-:Y:S01]  /*4470*/  UMOV UR8, 0x1 ;  /* 0x0000000100087882 */ /* 0x000fe20000000000 */
[----:B------:R-:W-:Y:S01]  /*4480*/  UMOV UR26, UR16 ;  /* 0x00000010001a7c82 */ /* 0x000fe20008000000 */
[----:B------:R-:W-:Y:S09]  /*4490*/  @P0 BRA `(.L_x_31) ;  /* 0xffffffec000c0947 */ /* 0x000ff2000383ffff */
.L_x_23:
[----:B------:R-:W-:-:S04]  /*44a0*/  UISETP.NE.AND UP0, UPT, UR6, URZ, UPT ;  /* 0x0000003f0600728c */ /* 0x000fc8000bf05270 */
[----:B------:R-:W-:-:S06]  /*44b0*/  USEL UR6, URZ, 0x1, !UP0 ;  /* 0x000000013f067887 */ /* 0x000fcc000c000000 */
[----:B------:R-:W-:-:S13]  /*44c0*/  ISETP.NE.AND P0, PT, RZ, UR6, PT ;  /* 0x00000006ff007c0c */ /* 0x000fda000bf05270 */
[----:B------:R-:W-:Y:S05]  /*44d0*/  @!P0 BRA `(.L_x_32) ;  /* 0x0000000c00c48947 */ /* 0x000fea0003800000 */
[----:B------:R-:W-:Y:S02]  /*44e0*/  WARPGROUP.DEPBAR.LE gsb0, 0x0 ;  /* 0x00008000000079c5 */ /* 0x000fe40000010000 */
[----:B-----5:R-:W-:Y:S01]  /*44f0*/  FADD R227, R89, R227 ;  /* 0x000000e359e37221 */ /* 0x020fe20000000000 */
[----:B------:R-:W-:-:S04]  /*4500*/  FADD R228, R88, R228 ;  /* 0x000000e458e47221 */ /* 0x000fc80000000000 */
[----:B------:R1:W-:Y:S04]  /*4510*/  STL [R1+0x88], R227 ;  /* 0x000088e301007387 */ /* 0x0003e80000100800 */
[----:B-1----:R-:W2:Y:S04]  /*4520*/  LDL.LU R227, [R1+0x6c] ;  /* 0x00006c0001e37983 */ /* 0x002ea80000300800 */
[----:B--2---:R1:W-:Y:S04]  /*4530*/  STL [R1+0x8c], R227 ;  /* 0x00008ce301007387 */ /* 0x0043e80000100800 */
        /* <DEDUP_REMOVED lines=52> */
[----:B-1----:R-:W2:Y:S01]  /*4880*/  LDL.LU R227, [R1] ;  /* 0x0000000001e37983 */ /* 0x002ea20000300800 */
[----:B------:R-:W-:Y:S01]  /*4890*/  FADD R226, R90, R226 ;  /* 0x000000e25ae27221 */ /* 0x000fe20000000000 */
        /* <DEDUP_REMOVED lines=97> */
[----:B--2---:R-:W-:-:S05]  /*4eb0*/  FADD R227, R60, R227 ;  /* 0x000000e33ce37221 */ /* 0x004fca0000000000 */
[----:B------:R1:W-:Y:S04]  /*4ec0*/  STL [R1], R227 ;  /* 0x000000e301007387 */ /* 0x0003e80000100800 */
[----:B-1----:R-:W2:Y:S02]  /*4ed0*/  LDL.LU R227, [R1+0xf4] ;  /* 0x0000f40001e37983 */ /* 0x002ea40000300800 */
[----:B--2---:R-:W-:-:S05]  /*4ee0*/  FADD R227, R61, R227 ;  /* 0x000000e33de37221 */ /* 0x004fca0000000000 */
[----:B------:R1:W-:Y:S04]  /*4ef0*/  STL [R1+0x4], R227 ;  /* 0x000004e301007387 */ /* 0x0003e80000100800 */
        /* <DEDUP_REMOVED lines=78> */
[----:B-1----:R1:W5:Y:S02]  /*53e0*/  LDL.LU R227, [R1+0x88] ;  /* 0x0000880001e37983 */ /* 0x0023640000300800 */
.L_x_32:
[----:B------:R-:W-:Y:S02]  /*53f0*/  WARPGROUP.DEPBAR.LE gsb0, 0x0 ;  /* 0x00008000000079c5 */ /* 0x000fe40000010000 */
[----:B------:R-:W2:Y:S02]  /*5400*/  LDC R24, c[0x0][0x28c] ;  /* 0x0000a300ff187b82 */ /* 0x000ea40000000800 */
[----:B--2---:R-:W-:-:S13]  /*5410*/  ISETP.GE.AND P0, PT, R24, 0x1, PT ;  /* 0x000000011800780c */ /* 0x004fda0003f06270 */
[----:B------:R-:W-:Y:S05]  /*5420*/  @!P0 BRA `(.L_x_33) ;  /* 0x0000000000688947 */ /* 0x000fea0003800000 */
[----:B------:R-:W-:-:S06]  /*5430*/  UISETP.NE.AND UP0, UPT, UR22, 0x3, UPT ;  /* 0x000000031600788c */ /* 0x000fcc000bf05270 */
[----:B------:R-:W-:-:S13]  /*5440*/  PLOP3.LUT P0, PT, PT, PT, UP0, 0x80, 0x0 ;  /* 0x000000000000781c */ /* 0x000fda0003f0f008 */
[----:B------:R-:W-:Y:S05]  /*5450*/  @!P0 BRA `(.L_x_34) ;  /* 0x0000000000048947 */ /* 0x000fea0003800000 */
[----:B------:R-:W-:Y:S01]  /*5460*/  BPT.TRAP 0x1 ;  /* 0x000000040000795c */ /* 0x000fe20000300000 */
.L_x_34:
[----:B-----5:R2:W-:Y:S04]  /*5470*/  STL [R1+0x8c], R2 ;  /* 0x00008c0201007387 */ /* 0x0205e80000100800 */
[----:B--2---:R-:W2:Y:S04]  /*5480*/  LDL R2, [R1+0x70] ;  /* 0x0000700001027983 */ /* 0x004ea80000100800 */
[----:B------:R3:W-:Y:S04]  /*5490*/  STL [R1+0x88], R0 ;  /* 0x0000880001007387 */ /* 0x0007e80000100800 */
[----:B---3--:R-:W3:Y:S01]  /*54a0*/  LDL R0, [R1+0x74] ;  /* 0x0000740001007983 */ /* 0x008ee20000100800 */
[----:B------:R-:W-:Y:S01]  /*54b0*/  UISETP.LT.AND UP1, UPT, UR9, 0x1, UPT ;  /* 0x000000010900788c */ /* 0x000fe2000bf21270 */
[----:B------:R-:W-:Y:S01]  /*54c0*/  IMAD.U32 R25, RZ, RZ, UR11 ;  /* 0x0000000bff197e24 */ /* 0x000fe2000f8e00ff */
[----:B--2---:R-:W-:-:S02]  /*54d0*/  ISETP.NE.AND P0, PT, R2, RZ, PT ;  /* 0x000000ff0200720c */ /* 0x004fc40003f05270 */
[----:B------:R2:W5:Y:S11]  /*54e0*/  LDL.LU R2, [R1+0x8c] ;  /* 0x00008c0001027983 */ /* 0x0005760000300800 */
[----:B------:R-:W-:-:S05]  /*54f0*/  VOTEU.ANY UP0, P0 ;  /* 0x00000000003f7886 */ /* 0x000fca0000000100 */
[----:B------:R-:W-:-:S04]  /*5500*/  @UP0 USEL UR6, UR9, 0x1, UP1 ;  /* 0x0000000109060887 */ /* 0x000fc80008800000 */
[----:B------:R-:W-:-:S06]  /*5510*/  @UP0 UIADD3 UR6, UR5, UR9, -UR6 ;  /* 0x0000000905060290 */ /* 0x000fcc000fffe806 */
[----:B------:R-:W-:-:S04]  /*5520*/  IMAD.U32 R24, RZ, RZ, UR6 ;  /* 0x00000006ff187e24 */ /* 0x000fc8000f8e00ff */
[----:B------:R-:W-:-:S05]  /*5530*/  @P0 IMAD.SHL.U32 R24, R24, 0x8, RZ ;  /* 0x0000000818180824 */ /* 0x000fca00078e00ff */
[----:B------:R-:W-:-:S04]  /*5540*/  @P0 LOP3.LUT R24, R24, 0x18, RZ, 0xc0, !PT ;  /* 0x0000001818180812 */ /* 0x000fc800078ec0ff */
[----:B------:R-:W-:-:S04]  /*5550*/  @P0 IADD3 R24, R25, 0x20, R24 ;  /* 0x0000002019180810 */ /* 0x000fc80007ffe018 */
[----:B---3--:R-:W-:Y:S02]  /*5560*/  @P0 PRMT R24, R0, 0x654, R24 ;  /* 0x0000065400180816 */ /* 0x008fe40000000018 */
[----:B------:R2:W5:Y:S01]  /*5570*/  LDL.LU R0, [R1+0x88] ;  /* 0x0000880001007983 */ /* 0x0005620000300800 */
[----:B------:R-:W-:Y:S01]  /*5580*/  UISETP.GT.U32.AND UP0, UPT, UR13, 0x1, UPT ;  /* 0x000000010d00788c */ /* 0x000fe2000bf04070 */
[----:B------:R2:W-:Y:S05]  /*5590*/  @P0 SYNCS.ARRIVE.TRANS64.RED.A1T0 RZ, [R24+URZ], RZ ;  /* 0x000000ff18ff09a7 */ /* 0x0005ea000810043f */
[----:B------:R-:W-:-:S13]  /*55a0*/  PLOP3.LUT P0, PT, PT, PT, UP0, 0x80, 0x0 ;  /* 0x000000000000781c */ /* 0x000fda0003f0f008 */
[----:B--2---:R-:W-:Y:S05]  /*55b0*/  @P0 BRA `(.L_x_33) ;  /* 0x0000000000040947 */ /* 0x004fea0003800000 */
[----:B------:R-:W-:Y:S01]  /*55c0*/  BPT.TRAP 0x1 ;  /* 0x000000040000795c */ /* 0x000fe20000300000 */
.L_x_33:
[----:B------:R2:W-:Y:S01]  /*55d0*/  STL [R1+0x90], R3 ;  /* 0x0000900301007387 */ /* 0x0005e20000100800 */
[----:B------:R-:W3:Y:S01]  /*55e0*/  LDC R28, c[0x0][0x288] ;  /* 0x0000a200ff1c7b82 */ /* 0x000ee20000000800 */
[----:B------:R-:W-:Y:S02]  /*55f0*/  ULDC UR6, c[0x0][0x284] ;  /* 0x0000a10000067ab9 */ /* 0x000fe40000000800 */
[----:B--2---:R-:W2:Y:S04]  /*5600*/  LDL.LU R3, [R1+0x80] ;  /* 0x0000800001037983 */ /* 0x004ea80000300800 */
[----:B-----5:R4:W-:Y:S04]  /*5610*/  STL [R1+0x8c], R2 ;  /* 0x00008c0201007387 */ /* 0x0209e80000100800 */
[----:B----4-:R-:W4:Y:S04]  /*5620*/  LDL.LU R2, [R1+0x84] ;  /* 0x0000840001027983 */ /* 0x010f280000300800 */
[----:B------:R0:W-:Y:S02]  /*5630*/  STL [R1+0x88], R0 ;  /* 0x0000880001007387 */ /* 0x0001e40000100800 */
[----:B0-----:R-:W0:Y:S02]  /*5640*/  S2R R0, SR_TID.X ;  /* 0x0000000000007919 */ /* 0x001e240000002100 */
[----:B0-----:R-:W-:-:S02]  /*5650*/  SHF.R.U32.HI R24, RZ, 0x2, R0 ;  /* 0x00000002ff187819 */ /* 0x001fc40000011600 */
[----:B------:R-:W-:Y:S02]  /*5660*/  LOP3.LUT R26, R0, 0x60, RZ, 0xc0, !PT ;  /* 0x00000060001a7812 */ /* 0x000fe400078ec0ff */
[----:B------:R-:W-:Y:S02]  /*5670*/  SHF.R.U32.HI R27, RZ, 0x7, R0 ;  /* 0x00000007ff1b7819 */ /* 0x000fe40000011600 */
[----:B------:R-:W-:Y:S02]  /*5680*/  LOP3.LUT R25, R24, 0x7, RZ, 0xc0, !PT ;  /* 0x0000000718197812 */ /* 0x000fe400078ec0ff */
[----:B------:R-:W-:Y:S02]  /*5690*/  SHF.R.U32.HI R26, RZ, 0x1, R26 ;  /* 0x00000001ff1a7819 */ /* 0x000fe4000001161a */
[----:B------:R-:W-:Y:S02]  /*56a0*/  LOP3.LUT R24, R27, 0x1, RZ, 0xc0, !PT ;  /* 0x000000011b187812 */ /* 0x000fe400078ec0ff */
[----:B------:R-:W-:Y:S01]  /*56b0*/  IADD3 R31, RZ, -R26, -R25 ;  /* 0x8000001aff1f7210 */ /* 0x000fe20007ffe819 */
[C---:B------:R-:W-:Y:S01]  /*56c0*/  IMAD.SHL.U32 R32, R0.reuse, 0x2, RZ ;  /* 0x0000000200207824 */ /* 0x040fe200078e00ff */
[----:B------:R-:W-:Y:S01]  /*56d0*/  LOP3.LUT R27, R0, 0x3, RZ, 0xc0, !PT ;  /* 0x00000003001b7812 */ /* 0x000fe200078ec0ff */
[----:B------:R-:W-:-:S02]  /*56e0*/  IMAD.SHL.U32 R30, R24, 0x40, RZ ;  /* 0x00000040181e7824 */ /* 0x000fc400078e00ff */
[----:B------:R-:W-:Y:S02]  /*56f0*/  IMAD R31, R24, -0x40, R31 ;  /* 0xffffffc0181f7824 */ /* 0x000fe400078e021f */
[----:B--2---:R-:W-:Y:S02]  /*5700*/  IMAD.SHL.U32 R29, R3, 0x80, RZ ;  /* 0x00000080031d7824 */ /* 0x004fe400078e00ff */
[----:B------:R0:W5:Y:S01]  /*5710*/  LDL.LU R3, [R1+0x90] ;  /* 0x0000900001037983 */ /* 0x0001620000300800 */
[----:B------:R-:W-:Y:S01]  /*5720*/  LOP3.LUT R43, R30, 0x40, R25, 0xe2, !PT ;  /* 0x000000401e2b7812 */ /* 0x000fe200078ee219 */
[----:B---3--:R-:W-:Y:S01]  /*5730*/  IMAD R42, R27, -0x2, R28 ;  /* 0xfffffffe1b2a7824 */ /* 0x008fe200078e021c */
[----:B------:R-:W-:Y:S01]  /*5740*/  ISETP.GE.AND P0, PT, R29, R28, PT ;  /* 0x0000001c1d00720c */ /* 0x000fe20003f06270 */
[C---:B----4-:R-:W-:Y:S02]  /*5750*/  IMAD.SHL.U32 R24, R2.reuse, 0x100, RZ ;  /* 0x0000010002187824 */ /* 0x050fe400078e00ff */
[----:B------:R-:W-:-:S02]  /*5760*/  IMAD.WIDE R38, R2, 0x100, RZ ;  /* 0x0000010002267825 */ /* 0x000fc400078e02ff */
[----:B------:R0:W5:Y:S04]  /*5770*/  LDL.LU R2, [R1+0x8c] ;  /* 0x00008c0001027983 */ /* 0x0001680000300800 */
[----:B------:R0:W5:Y:S01]  /*5780*/  LDL.LU R0, [R1+0x88] ;  /* 0x0000880001007983 */ /* 0x0001620000300800 */
[----:B------:R-:W-:Y:S01]  /*5790*/  ISETP.GE.OR P0, PT, R24, UR6, P0 ;  /* 0x0000000618007c0c */ /* 0x000fe20008706670 */
[----:B------:R-:W-:Y:S01]  /*57a0*/  IMAD.IADD R42, R42, 0x1, -R29 ;  /* 0x000000012a2a7824 */ /* 0x000fe200078e0a1d */
[----:B------:R-:W-:Y:S01]  /*57b0*/  IADD3 R41, -R24, UR6, R31 ;  /* 0x0000000618297c10 */ /* 0x000fe2000fffe11f */
[----:B------:R-:W-:Y:S01]  /*57c0*/  IMAD.MOV.U32 R40, RZ, RZ, -0x1 ;  /* 0xffffffffff287424 */ /* 0x000fe200078e00ff */
[----:B------:R-:W-:Y:S02]  /*57d0*/  LOP3.LUT R43, R38, R43, R26, 0xfe, !PT ;  /* 0x0000002b262b7212 */ /* 0x000fe400078efe1a */
[----:B------:R-:W-:-:S07]  /*57e0*/  LOP3.LUT R32, R29, 0x6, R32, 0xf8, !PT ;  /* 0x000000061d207812 */ /* 0x000fce00078ef820 */
[----:B0-----:R-:W-:Y:S05]  /*57f0*/  @P0 BRA `(.L_x_35) ;  /* 0x00000090000c0947 */ /* 0x001fea0003800000 */
[----:B------:R-:W0:Y:S01]  /*5800*/  LDC.64 R28, c[0x0][0x5c8] ;  /* 0x00017200ff1c7b82 */ /* 0x000e220000000a00 */
[----:B------:R-:W-:Y:S01]  /*5810*/  USHF.R.S32.HI UR7, URZ, 0x1f, UR12 ;  /* 0x0000001f3f077899 */ /* 0x000fe2000801140c */
[--C-:B------:R-:W-:Y:S01]  /*5820*/  SHF.R.S32.HI R33, RZ, 0x1f, R32.reuse ;  /* 0x0000001fff217819 */ /* 0x100fe20000011420 */
[----:B------:R-:W-:Y:S01]  /*5830*/  ULDC.64 UR10, c[0x0][0x5d0] ;  /* 0x00017400000a7ab9 */ /* 0x000fe20000000a00 */
[----:B------:R-:W-:Y:S01]  /*5840*/  BSSY B0, `(.L_x_35) ;  /* 0x00008fe000007945 */ /* 0x000fe20003800000 */
[----:B------:R-:W-:Y:S02]  /*5850*/  UIMAD UR6, UR7, UR10, URZ ;  /* 0x0000000a070672a4 */ /* 0x000fe4000f8e023f */
[----:B------:R-:W-:Y:S02]  /*5860*/  IMAD.U32 R27, RZ, RZ, UR10 ;  /* 0x0000000aff1b7e24 */ /* 0x000fe4000f8e00ff */
[----:B------:R-:W-:Y:S02]  /*5870*/  UIMAD UR6, UR12, UR11, UR6 ;  /* 0x0000000b0c0672a4 */ /* 0x000fe4000f8e0206 */
[----:B------:R-:W-:Y:S01]  /*5880*/  IMAD.WIDE.U32 R26, R27, UR12, R32 ;  /* 0x0000000c1b1a7c25 */ /* 0x000fe2000f8e0020 */
[----:B------:R-:W-:-:S03]  /*5890*/  ULDC.64 UR10, c[0x0][0x5c0] ;  /* 0x00017000000a7ab9 */ /* 0x000fc60000000a00 */
[----:B------:R-:W-:Y:S02]  /*58a0*/  VIADD R27, R27, UR6 ;  /* 0x000000061b1b7c36 */ /* 0x000fe40008000000 */
[-C--:B0-----:R-:W-:Y:S01]  /*58b0*/  IMAD R24, R39, R28.reuse, RZ ;  /* 0x0000001c27187224 */ /* 0x081fe200078e02ff */
[----:B------:R-:W-:Y:S01]  /*58c0*/  SHF.L.U64.HI R34, R28, 0x3, R29 ;  /* 0x000000031c227819 */ /* 0x000fe2000001021d */
[----:B------:R-:W-:-:S04]  /*58d0*/  IMAD.WIDE.U32 R26, R43, R28, R26 ;  /* 0x0000001c2b1a7225 */ /* 0x000fc800078e001a */
[----:B------:R-:W-:Y:S01]  /*58e0*/  IMAD R25, R43, R29, R24 ;  /* 0x0000001d2b197224 */ /* 0x000fe200078e0218 */
[----:B------:R-:W-:Y:S01]  /*58f0*/  IADD3 R24, P2, R26, UR10, RZ ;  /* 0x0000000a1a187c10 */ /* 0x000fe2000ff5e0ff */
[C---:B------:R-:W-:Y:S01]  /*5900*/  IMAD.SHL.U32 R35, R28.reuse, 0x8, RZ ;  /* 0x000000081c237824 */ /* 0x040fe200078e00ff */
[----:B------:R-:W-:Y:S01]  /*5910*/  LEA R30, P3, R28, R26, 0x7 ;  /* 0x0000001a1c1e7211 */ /* 0x000fe200078638ff */
[----:B------:R-:W-:-:S03]  /*5920*/  IMAD.IADD R27, R27, 0x1, R25 ;  /* 0x000000011b1b7824 */ /* 0x000fc600078e0219 */
[----:B------:R-:W-:Y:S02]  /*5930*/  IADD3 R26, P1, P0, R26, UR10, R35 ;  /* 0x0000000a1a1a7c10 */ /* 0x000fe4000f83e023 */
[----:B------:R-:W-:Y:S02]  /*5940*/  IADD3.X R25, R27, UR11, RZ, P2, !PT ;  /* 0x0000000b1b197c10 */ /* 0x000fe400097fe4ff */
[----:B------:R-:W-:Y:S02]  /*5950*/  FSETP.NEU.AND P2, PT, RZ, UR21, PT ;  /* 0x00000015ff007c0b */ /* 0x000fe4000bf4d000 */
[----:B------:R-:W-:Y:S02]  /*5960*/  LEA.HI.X R31, R28, R27, R29, 0x7, P3 ;  /* 0x0000001b1c1f7211 */ /* 0x000fe400018f3c1d */
[C---:B------:R-:W-:Y:S02]  /*5970*/  IADD3 R28, P3, R30.reuse, UR10, RZ ;  /* 0x0000000a1e1c7c10 */ /* 0x040fe4000ff7e0ff */
[----:B------:R-:W-:-:S02]  /*5980*/  IADD3 R30, P5, P6, R30, UR10, R35 ;  /* 0x0000000a1e1e7c10 */ /* 0x000fc4000febe023 */
[----:B------:R-:W-:Y:S02]  /*5990*/  IADD3.X R29, R31, UR11, RZ, P3, !PT ;  /* 0x0000000b1f1d7c10 */ /* 0x000fe40009ffe4ff */
[--C-:B------:R-:W-:Y:S02]  /*59a0*/  IADD3.X R27, R27, UR11, R34.reuse, P1, P0 ;  /* 0x0000000b1b1b7c10 */ /* 0x100fe40008fe0422 */
[----:B------:R-:W-:Y:S01]  /*59b0*/  IADD3.X R31, R31, UR11, R34, P5, P6 ;  /* 0x0000000b1f1f7c10 */ /* 0x000fe2000afec422 */
[----:B------:R-:W-:Y:S06]  /*59c0*/  @!P2 BRA `(.L_x_36) ;  /* 0x0000006c0014a947 */ /* 0x000fec0003800000 */
[----:B------:R-:W-:Y:S01]  /*59d0*/  ULDC.64 UR10, c[0x0][0x5b8] ;  /* 0x00016e00000a7ab9 */ /* 0x000fe20000000a00 */
[----:B------:R-:W-:Y:S01]  /*59e0*/  ISETP.GE.AND P0, PT, R41, 0x1, PT ;  /* 0x000000012900780c */ /* 0x000fe20003f06270 */
[----:B------:R-:W-:Y:S02]  /*59f0*/  UIMAD UR6, UR7, UR10, URZ ;  /* 0x0000000a070672a4 */ /* 0x000fe4000f8e023f */
[----:B------:R-:W-:Y:S01]  /*5a00*/  IMAD.U32 R35, RZ, RZ, UR10 ;  /* 0x0000000aff237e24 */ /* 0x000fe2000f8e00ff */
[----:B------:R-:W-:Y:S01]  /*5a10*/  BSSY B1, `(.L_x_37) ;  /* 0x0000010000017945 */ /* 0x000fe20003800000 */
[----:B------:R-:W-:Y:S01]  /*5a20*/  ISETP.LT.OR P3, PT, R42, 0x1, !P0 ;  /* 0x000000012a00780c */ /* 0x000fe20004761670 */
[----:B------:R-:W-:Y:S02]  /*5a30*/  UIMAD UR6, UR12, UR11, UR6 ;  /* 0x0000000b0c0672a4 */ /* 0x000fe4000f8e0206 */
[----:B------:R-:W-:Y:S01]  /*5a40*/  IMAD.WIDE.U32 R32, R35, UR12, R32 ;  /* 0x0000000c23207c25 */ /* 0x000fe2000f8e0020 */
[----:B------:R-:W-:-:S03]  /*5a50*/  ULDC.64 UR10, c[0x0][0x5a8] ;  /* 0x00016a00000a7ab9 */ /* 0x000fc60000000a00 */
[----:B------:R-:W-:Y:S02]  /*5a60*/  IMAD.MOV.U32 R36, RZ, RZ, R32 ;  /* 0x000000ffff247224 */ /* 0x000fe400078e0020 */
[----:B------:R-:W-:Y:S01]  /*5a70*/  VIADD R37, R33, UR6 ;  /* 0x0000000621257c36 */ /* 0x000fe20008000000 */
[----:B------:R-:W-:Y:S02]  /*5a80*/  ULDC.64 UR6, c[0x0][0x5b0] ;  /* 0x00016c0000067ab9 */ /* 0x000fe40000000a00 */
[----:B------:R-:W-:Y:S02]  /*5a90*/  IMAD R34, R39, UR6, RZ ;  /* 0x0000000627227c24 */ /* 0x000fe4000f8e02ff */
[----:B------:R-:W-:-:S04]  /*5aa0*/  IMAD.WIDE.U32 R32, R43, UR6, R36 ;  /* 0x000000062b207c25 */ /* 0x000fc8000f8e0024 */
[--C-:B------:R-:W-:Y:S01]  /*5ab0*/  IMAD R35, R43, UR7, R34.reuse ;  /* 0x000000072b237c24 */ /* 0x100fe2000f8e0222 */
[----:B------:R-:W-:Y:S02]  /*5ac0*/  IADD3 R32, P1, R32, UR10, RZ ;  /* 0x0000000a20207c10 */ /* 0x000fe4000ff3e0ff */
[----:B------:R-:W-:Y:S02]  /*5ad0*/  PRMT R34, RZ, 0x7610, R34 ;  /* 0x00007610ff227816 */ /* 0x000fe40000000022 */
[----:B------:R-:W-:Y:S01]  /*5ae0*/  IADD3.X R33, R33, UR11, R35, P1, !PT ;  /* 0x0000000b21217c10 */ /* 0x000fe20008ffe423 */
[----:B------:R-:W-:Y:S08]  /*5af0*/  @P3 BRA `(.L_x_38) ;  /* 0x0000000000043947 */ /* 0x000ff00003800000 */
[----:B------:R0:W5:Y:S02]  /*5b00*/  LDG.E.U8 R34, desc[UR14][R32.64] ;  /* 0x0000000e20227981 */ /* 0x000164000c1e1100 */
.L_x_38:
[----:B------:R-:W-:Y:S05]  /*5b10*/  BSYNC B1 ;  /* 0x0000000000017941 */ /* 0x000fea0003800000 */
.L_x_37:
[----:B-----5:R-:W-:Y:S01]  /*5b20*/  LOP3.LUT R34, R34, 0xff, RZ, 0xc0, !PT ;  /* 0x000000ff22227812 */ /* 0x020fe200078ec0ff */
[----:B------:R-:W-:Y:S01]  /*5b30*/  BSSY B1, `(.L_x_39) ;  /* 0x000000b000017945 */ /* 0x000fe20003800000 */
[----:B------:R-:W-:Y:S02]  /*5b40*/  ISETP.LT.OR P2, PT, R42, 0x2, !P0 ;  /* 0x000000022a00780c */ /* 0x000fe40004741670 */
[----:B------:R-:W-:-:S05]  /*5b50*/  F2FP.F16.E4M3.UNPACK_B R34, R34 ;  /* 0x00000022ff22723e */ /* 0x000fca00020006ff */
[----:B------:R-:W-:-:S05]  /*5b60*/  HADD2.F32 R34, -RZ, R34.H0_H0 ;  /* 0x20000022ff227230 */ /* 0x000fca0000004100 */
[----:B------:R-:W-:Y:S01]  /*5b70*/  FMUL R35, R34, UR21 ;  /* 0x0000001522237c20 */ /* 0x000fe20008400000 */
[----:B------:R-:W-:-:S03]  /*5b80*/  PRMT R34, RZ, 0x7610, R34 ;  /* 0x00007610ff227816 */ /* 0x000fc60000000022 */
[----:B------:R-:W-:-:S05]  /*5b90*/  FFMA R35, R228, UR20, R35 ;  /* 0x00000014e4237c23 */ /* 0x000fca0008000023 */
[----:B------:R-:W-:-:S05]  /*5ba0*/  F2FP.SATFINITE.E4M3.F32.PACK_AB_MERGE_C R35, RZ, R35, RZ ;  /* 0x00000023ff23723e */ /* 0x000fca00048070ff */
[----:B------:R2:W-:Y:S01]  /*5bb0*/  @!P3 STG.E.U8 desc[UR14][R24.64], R35 ;  /* 0x000000231800b986 */ /* 0x0005e2000c10110e */
[----:B------:R-:W-:Y:S05]  /*5bc0*/  @P2 BRA `(.L_x_40) ;  /* 0x0000000000042947 */ /* 0x000fea0003800000 */
[----:B------:R3:W5:Y:S02]  /*5bd0*/  LDG.E.U8 R34, desc[UR14][R32.64+0x1] ;  /* 0x0000010e20227981 */ /* 0x000764000c1e1100 */
.L_x_40:
[----:B------:R-:W-:Y:S05]  /*5be0*/  BSYNC B1 ;  /* 0x0000000000017941 */ /* 0x000fea0003800000 */
.L_x_39:
[----:B-----5:R-:W-:Y:S01]  /*5bf0*/  LOP3.LUT R34, R34, 0xff, RZ, 0xc0, !PT ;  /* 0x000000ff22227812 */ /* 0x020fe200078ec0ff */
[----:B------:R-:W-:Y:S01]  /*5c00*/  BSSY B1, `(.L_x_41) ;  /* 0x0000013000017945 */ /* 0x000fe20003800000 */
[----:B------:R-:W-:Y:S02]  /*5c10*/  IADD3 R45, P1, R43, 0x8, RZ ;  /* 0x000000082b2d7810 */ /* 0x000fe40007f3e0ff */
[----:B------:R-:W-:-:S03]  /*5c20*/  F2FP.F16.E4M3.UNPACK_B R34, R34 ;  /* 0x00000022ff22723e */ /* 0x000fc600020006ff */
[----:B--2---:R-:W-:Y:S01]  /*5c30*/  IMAD.X R35, RZ, RZ, R39, P1 ;  /* 0x000000ffff237224 */ /* 0x004fe200008e0627 */
[----:B------:R-:W-:Y:S01]  /*5c40*/  ISETP.GE.AND P1, PT, R41, 0x9, PT ;  /* 0x000000092900780c */ /* 0x000fe20003f26270 */
[----:B------:R-:W-:Y:S02]  /*5c50*/  HADD2.F32 R34, -RZ, R34.H0_H0 ;  /* 0x20000022ff227230 */ /* 0x000fe40000004100 */
[----:B------:R-:W-:Y:S01]  /*5c60*/  IMAD R46, R35, UR6, RZ ;  /* 0x00000006232e7c24 */ /* 0x000fe2000f8e02ff */
[----:B------:R-:W-:Y:S02]  /*5c70*/  ISETP.LT.OR P5, PT, R42, 0x1, !P1 ;  /* 0x000000012a00780c */ /* 0x000fe40004fa1670 */
[----:B------:R-:W-:Y:S01]  /*5c80*/  FMUL R44, R34, UR21 ;  /* 0x00000015222c7c20 */ /* 0x000fe20008400000 */
[----:B------:R-:W-:-:S04]  /*5c90*/  IMAD.WIDE.U32 R34, R45, UR6, R36 ;  /* 0x000000062d227c25 */ /* 0x000fc8000f8e0024 */
[----:B------:R-:W-:Y:S01]  /*5ca0*/  FFMA R44, R227, UR20, R44 ;  /* 0x00000014e32c7c23 */ /* 0x000fe2000800002c */
[----:B------:R-:W-:Y:S01]  /*5cb0*/  IMAD R45, R45, UR7, R46 ;  /* 0x000000072d2d7c24 */ /* 0x000fe2000f8e022e */
[----:B------:R-:W-:-:S03]  /*5cc0*/  IADD3 R34, P3, R34, UR10, RZ ;  /* 0x0000000a22227c10 */ /* 0x000fc6000ff7e0ff */
[----:B------:R-:W-:Y:S02]  /*5cd0*/  F2FP.SATFINITE.E4M3.F32.PACK_AB_MERGE_C R47, RZ, R44, RZ ;  /* 0x0000002cff2f723e */ /* 0x000fe400048070ff */
[----:B------:R-:W-:Y:S02]  /*5ce0*/  IADD3.X R35, R35, UR11, R45, P3, !PT ;  /* 0x0000000b23237c10 */ /* 0x000fe40009ffe42d */
[----:B------:R-:W-:Y:S01]  /*5cf0*/  PRMT R44, RZ, 0x7610, R44 ;  /* 0x00007610ff2c7816 */ /* 0x000fe2000000002c */
[----:B------:R2:W-:Y:S01]  /*5d00*/  @!P2 STG.E.U8 desc[UR14][R24.64+0x1], R47 ;  /* 0x0000012f1800a986 */ /* 0x0005e2000c10110e */
[----:B------:R-:W-:Y:S05]  /*5d10*/  @P5 BRA `(.L_x_42) ;  /* 0x0000000000045947 */ /* 0x000fea0003800000 */
[----:B------:R4:W5:Y:S02]  /*5d20*/  LDG.E.U8 R44, desc[UR14][R34.64] ;  /* 0x0000000e222c7981 */ /* 0x000964000c1e1100 */
.L_x_42:
[----:B------:R-:W-:Y:S05]  /*5d30*/  BSYNC B1 ;  /* 0x0000000000017941 */ /* 0x000fea0003800000 */
.L_x_41:
        /* <DEDUP_REMOVED lines=12> */
.L_x_44:
[----:B------:R-:W-:Y:S05]  /*5e00*/  BSYNC B1 ;  /* 0x0000000000017941 */ /* 0x000fea0003800000 */
.L_x_43:
[----:B-----5:R-:W-:Y:S01]  /*5e10*/  LOP3.LUT R44, R44, 0xff, RZ, 0xc0, !PT ;  /* 0x000000ff2c2c7812 */ /* 0x020fe200078ec0ff */
[----:B------:R-:W-:Y:S01]  /*5e20*/  BSSY B1, `(.L_x_45) ;  /* 0x000000b000017945 */ /* 0x000fe20003800000 */
[----:B------:R-:W-:Y:S02]  /*5e30*/  ISETP.LT.OR P3, PT, R42, 0x9, !P0 ;  /* 0x000000092a00780c */ /* 0x000fe40004761670 */
[----:B------:R-:W-:-:S05]  /*5e40*/  F2FP.F16.E4M3.UNPACK_B R44, R44 ;  /* 0x0000002cff2c723e */ /* 0x000fca00020006ff */
[----:B------:R-:W-:-:S05]  /*5e50*/  HADD2.F32 R44, -RZ, R44.H0_H0 ;  /* 0x2000002cff2c7230 */ /* 0x000fca0000004100 */
[----:B------:R-:W-:-:S04]  /*5e60*/  FMUL R44, R44, UR21 ;  /* 0x000000152c2c7c20 */ /* 0x000fc80008400000 */
[----:B------:R-:W-:-:S05]  /*5e70*/  FFMA R44, R225, UR20, R44 ;  /* 0x00000014e12c7c23 */ /* 0x000fca000800002c */
[----:B0-----:R-:W-:Y:S02]  /*5e80*/  F2FP.SATFINITE.E4M3.F32.PACK_AB_MERGE_C R45, RZ, R44, RZ ;  /* 0x0000002cff2d723e */ /* 0x001fe400048070ff */
[----:B------:R-:W-:-:S03]  /*5e90*/  PRMT R44, RZ, 0x7610, R44 ;  /* 0x00007610ff2c7816 */ /* 0x000fc6000000002c */
[----:B------:R0:W-:Y:S01]  /*5ea0*/  @!P2 STG.E.U8 desc[UR14][R26.64+0x1], R45 ;  /* 0x0000012d1a00a986 */ /* 0x0001e2000c10110e */
[----:B------:R-:W-:Y:S05]  /*5eb0*/  @P3 BRA `(.L_x_46) ;  /* 0x0000000000043947 */ /* 0x000fea0003800000 */
[----:B------:R0:W5:Y:S02]  /*5ec0*/  LDG.E.U8 R44, desc[UR14][R32.64+0x8] ;  /* 0x0000080e202c7981 */ /* 0x000164000c1e1100 */
.L_x_46:
[----:B------:R-:W-:Y:S05]  /*5ed0*/  BSYNC B1 ;  /* 0x0000000000017941 */ /* 0x000fea0003800000 */
.L_x_45:
[----:B-----5:R-:W-:Y:S01]  /*5ee0*/  LOP3.LUT R44, R44, 0xff, RZ, 0xc0, !PT ;  /* 0x000000ff2c2c7812 */ /* 0x020fe200078ec0ff */
[----:B------:R-:W-:Y:S01]  /*5ef0*/  BSSY B1, `(.L_x_47) ;  /* 0x000000b000017945 */ /* 0x000fe20003800000 */
[----:B------:R-:W-:Y:S02]  /*5f00*/  ISETP.LT.OR P2, PT, R42, 0xa, !P0 ;  /* 0x0000000a2a00780c */ /* 0x000fe40004741670 */
[----:B------:R-:W-:-:S05]  /*5f10*/  F2FP.F16.E4M3.UNPACK_B R44, R44 ;  /* 0x0000002cff2c723e */ /* 0x000fca00020006ff */
[----:B------:R-:W-:-:S05]  /*5f20*/  HADD2.F32 R44, -RZ, R44.H0_H0 ;  /* 0x2000002cff2c7230 */ /* 0x000fca0000004100 */
[----:B0-----:R-:W-:Y:S01]  /*5f30*/  FMUL R45, R44, UR21 ;  /* 0x000000152c2d7c20 */ /* 0x001fe20008400000 */
[----:B------:R-:W-:-:S03]  /*5f40*/  PRMT R44, RZ, 0x7610, R44 ;  /* 0x00007610ff2c7816 */ /* 0x000fc6000000002c */
[----:B------:R-:W-:-:S05]  /*5f50*/  FFMA R45, R224, UR20, R45 ;  /* 0x00000014e02d7c23 */ /* 0x000fca000800002d */
[----:B------:R-:W-:-:S05]  /*5f60*/  F2FP.SATFINITE.E4M3.F32.PACK_AB_MERGE_C R45, RZ, R45, RZ ;  /* 0x0000002dff2d723e */ /* 0x000fca00048070ff */
[----:B------:R0:W-:Y:S01]  /*5f70*/  @!P3 STG.E.U8 desc[UR14][R24.64+0x8], R45 ;  /* 0x0000082d1800b986 */ /* 0x0001e2000c10110e */
[----:B------:R-:W-:Y:S05]  /*5f80*/  @P2 BRA `(.L_x_48) ;  /* 0x0000000000042947 */ /* 0x000fea0003800000 */
[----:B------:R0:W5:Y:S02]  /*5f90*/  LDG.E.U8 R44, desc[UR14][R32.64+0x9] ;  /* 0x0000090e202c7981 */ /* 0x000164000c1e1100 */
.L_x_48:
[----:B------:R-:W-:Y:S05]  /*5fa0*/  BSYNC B1 ;  /* 0x0000000000017941 */ /* 0x000fea0003800000 */
.L_x_47:
        /* <DEDUP_REMOVED lines=12> */
.L_x_50:
[----:B------:R-:W-:Y:S05]  /*6070*/  BSYNC B1 ;  /* 0x0000000000017941 */ /* 0x000fea0003800000 */
.L_x_49:
        /* <DEDUP_REMOVED lines=12> */
.L_x_52:
[----:B------:R-:W-:Y:S05]  /*6140*/  BSYNC B1 ;  /* 0x0000000000017941 */ /* 0x000fea0003800000 */
.L_x_51:
        /* <DEDUP_REMOVED lines=12> */
.L_x_54:
[----:B------:R-:W-:Y:S05]  /*6210*/  BSYNC B1 ;  /* 0x0000000000017941 */ /* 0x000fea0003800000 */
.L_x_53:
        /* <DEDUP_REMOVED lines=12> */
.L_x_56:
[----:B------:R-:W-:Y:S05]  /*62e0*/  BSYNC B1 ;  /* 0x0000000000017941 */ /* 0x000fea0003800000 */
.L_x_55:
        /* <DEDUP_REMOVED lines=12> */
.L_x_58:
[----:B------:R-:W-:Y:S05]  /*63b0*/  BSYNC B1 ;  /* 0x0000000000017941 */ /* 0x000fea0003800000 */
.L_x_57:
        /* <DEDUP_REMOVED lines=12> */
.L_x_60:
[----:B------:R-:W-:Y:S05]  /*6480*/  BSYNC B1 ;  /* 0x0000000000017941 */ /* 0x000fea0003800000 */
.L_x_59:
        /* <DEDUP_REMOVED lines=12> */
.L_x_62:
[----:B------:R-:W-:Y:S05]  /*6550*/  BSYNC B1 ;  /* 0x0000000000017941 */ /* 0x000fea0003800000 */
.L_x_61:
        /* <DEDUP_REMOVED lines=12> */
.L_x_64:
[----:B------:R-:W-:Y:S05]  /*6620*/  BSYNC B1 ;  /* 0x0000000000017941 */ /* 0x000fea0003800000 */
.L_x_63:
        /* <DEDUP_REMOVED lines=12> */
.L_x_66:
[----:B------:R-:W-:Y:S05]  /*66f0*/  BSYNC B1 ;  /* 0x0000000000017941 */ /* 0x000fea0003800000 */
.L_x_65:
        /* <DEDUP_REMOVED lines=12> */
.L_x_68:
[----:B------:R-:W-:Y:S05]  /*67c0*/  BSYNC B1 ;  /* 0x0000000000017941 */ /* 0x000fea0003800000 */
.L_x_67:
        /* <DEDUP_REMOVED lines=12> */
.L_x_70:
[----:B------:R-:W-:Y:S05]  /*6890*/  BSYNC B1 ;  /* 0x0000000000017941 */ /* 0x000fea0003800000 */
.L_x_69:
        /* <DEDUP_REMOVED lines=12> */
.L_x_72:
[----:B------:R-:W-:Y:S05]  /*6960*/  BSYNC B1 ;  /* 0x0000000000017941 */ /* 0x000fea0003800000 */
.L_x_71:
        /* <DEDUP_REMOVED lines=12> */
.L_x_74:
[----:B------:R-:W-:Y:S05]  /*6a30*/  BSYNC B1 ;  /* 0x0000000000017941 */ /* 0x000fea0003800000 */
.L_x_73:
        /* <DEDUP_REMOVED lines=12> */
.L_x_76:
[----:B------:R-:W-:Y:S05]  /*6b00*/  BSYNC B1 ;  /* 0x0000000000017941 */ /* 0x000fea0003800000 */
.L_x_75:
        /* <DEDUP_REMOVED lines=12> */
.L_x_78:
[----:B------:R-:W-:Y:S05]  /*6bd0*/  BSYNC B1 ;  /* 0x0000000000017941 */ /* 0x000fea0003800000 */
.L_x_77:
        /* <DEDUP_REMOVED lines=12> */
.L_x_80:
[----:B------:R-:W-:Y:S05]  /*6ca0*/  BSYNC B1 ;  /* 0x0000000000017941 */ /* 0x000fea0003800000 */
.L_x_79:
        /* <DEDUP_REMOVED lines=12> */
.L_x_82:
[----:B------:R-:W-:Y:S05]  /*6d70*/  BSYNC B1 ;  /* 0x0000000000017941 */ /* 0x000fea0003800000 */
.L_x_81:
        /* <DEDUP_REMOVED lines=12> */
.L_x_84:
[----:B------:R-:W-:Y:S05]  /*6e40*/  BSYNC B1 ;  /* 0x0000000000017941 */ /* 0x000fea0003800000 */
.L_x_83:
        /* <DEDUP_REMOVED lines=12> */
.L_x_86:
[----:B------:R-:W-:Y:S05]  /*6f10*/  BSYNC B1 ;  /* 0x0000000000017941 */ /* 0x000fea0003800000 */
.L_x_85:
        /* <DEDUP_REMOVED lines=12> */
.L_x_88:
[----:B------:R-:W-:Y:S05]  /*6fe0*/  BSYNC B1 ;  /* 0x0000000000017941 */ /* 0x000fea0003800000 */
.L_x_87:
        /* <DEDUP_REMOVED lines=12> */
.L_x_90:
[----:B------:R-:W-:Y:S05]  /*70b0*/  BSYNC B1 ;  /* 0x0000000000017941 */ /* 0x000fea0003800000 */
.L_x_89:
        /* <DEDUP_REMOVED lines=12> */
.L_x_92:
[----:B------:R-:W-:Y:S05]  /*7180*/  BSYNC B1 ;  /* 0x0000000000017941 */ /* 0x000fea0003800000 */
.L_x_91:
        /* <DEDUP_REMOVED lines=12> */
.L_x_94:
[----:B------:R-:W-:Y:S05]  /*7250*/  BSYNC B1 ;  /* 0x0000000000017941 */ /* 0x000fea0003800000 */
.L_x_93:
        /* <DEDUP_REMOVED lines=12> */
.L_x_96:
[----:B------:R-:W-:Y:S05]  /*7320*/  BSYNC B1 ;  /* 0x0000000000017941 */ /* 0x000fea0003800000 */
.L_x_95:
        /* <DEDUP_REMOVED lines=12> */
.L_x_98:
[----:B------:R-:W-:Y:S05]  /*73f0*/  BSYNC B1 ;  /* 0x0000000000017941 */ /* 0x000fea0003800000 */
.L_x_97:
        /* <DEDUP_REMOVED lines=12> */
.L_x_100:
[----:B------:R-:W-:Y:S05]  /*74c0*/  BSYNC B1 ;  /* 0x0000000000017941 */ /* 0x000fea0003800000 */
.L_x_99:
        /* <DEDUP_REMOVED lines=12> */
.L_x_102:
[----:B------:R-:W-:Y:S05]  /*7590*/  BSYNC B1 ;  /* 0x0000000000017941 */ /* 0x000fea0003800000 */
.L_x_101:
        /* <DEDUP_REMOVED lines=12> */
.L_x_104:
[----:B------:R-:W-:Y:S05]  /*7660*/  BSYNC B1 ;  /* 0x0000000000017941 */ /* 0x000fea0003800000 */
.L_x_103:
        /* <DEDUP_REMOVED lines=12> */
.L_x_106:
[----:B------:R-:W-:Y:S05]  /*7730*/  BSYNC B1 ;  /* 0x0000000000017941 */ /* 0x000fea0003800000 */
.L_x_105:
        /* <DEDUP_REMOVED lines=12> */
.L_x_108:
[----:B------:R-:W-:Y:S05]  /*7800*/  BSYNC B1 ;  /* 0x0000000000017941 */ /* 0x000fea0003800000 */
.L_x_107:
        /* <DEDUP_REMOVED lines=12> */
.L_x_110:
[----:B------:R-:W-:Y:S05]  /*78d0*/  BSYNC B1 ;  /* 0x0000000000017941 */ /* 0x000fea0003800000 */
.L_x_109:
        /* <DEDUP_REMOVED lines=12> */
.L_x_112:
[----:B------:R-:W-:Y:S05]  /*79a0*/  BSYNC B1 ;  /* 0x0000000000017941 */ /* 0x000fea0003800000 */
.L_x_111:
        /* <DEDUP_REMOVED lines=12> */
.L_x_114:
[----:B------:R-:W-:Y:S05]  /*7a70*/  BSYNC B1 ;  /* 0x0000000000017941 */ /* 0x000fea0003800000 */
.L_x_113:
        /* <DEDUP_REMOVED lines=12> */
.L_x_116:
[----:B------:R-:W-:Y:S05]  /*7b40*/  BSYNC B1 ;  /* 0x0000000000017941 */ /* 0x000fea0003800000 */
.L_x_115:
        /* <DEDUP_REMOVED lines=12> */
.L_x_118:
[----:B------:R-:W-:Y:S05]  /*7c10*/  BSYNC B1 ;  /* 0x0000000000017941 */ /* 0x000fea0003800000 */
.L_x_117:
        /* <DEDUP_REMOVED lines=12> */
.L_x_120:
[----:B------:R-:W-:Y:S05]  /*7ce0*/  BSYNC B1 ;  /* 0x0000000000017941 */ /* 0x000fea0003800000 */
.L_x_119:
        /* <DEDUP_REMOVED lines=12> */
.L_x_122:
[----:B------:R-:W-:Y:S05]  /*7db0*/  BSYNC B1 ;  /* 0x0000000000017941 */ /* 0x000fea0003800000 */
.L_x_121:
        /* <DEDUP_REMOVED lines=12> */
.L_x_124:
[----:B------:R-:W-:Y:S05]  /*7e80*/  BSYNC B1 ;  /* 0x0000000000017941 */ /* 0x000fea0003800000 */
.L_x_123:
        /* <DEDUP_REMOVED lines=12> */
.L_x_126:
[----:B------:R-:W-:Y:S05]  /*7f50*/  BSYNC B1 ;  /* 0x0000000000017941 */ /* 0x000fea0003800000 */
.L_x_125:
        /* <DEDUP_REMOVED lines=12> */
.L_x_128:
[----:B------:R-:W-:Y:S05]  /*8020*/  BSYNC B1 ;  /* 0x0000000000017941 */ /* 0x000fea0003800000 */
.L_x_127:
        /* <DEDUP_REMOVED lines=12> */
.L_x_130:
[----:B------:R-:W-:Y:S05]  /*80f0*/  BSYNC B1 ;  /* 0x0000000000017941 */ /* 0x000fea0003800000 */
.L_x_129:
        /* <DEDUP_REMOVED lines=12> */
.L_x_132:
[----:B------:R-:W-:Y:S05]  /*81c0*/  BSYNC B1 ;  /* 0x0000000000017941 */ /* 0x000fea0003800000 */
.L_x_131:
        /* <DEDUP_REMOVED lines=12> */
.L_x_134:
[----:B------:R-:W-:Y:S05]  /*8290*/  BSYNC B1 ;  /* 0x0000000000017941 */ /* 0x000fea0003800000 */
.L_x_133:
        /* <DEDUP_REMOVED lines=12> */
.L_x_136:
[----:B------:R-:W-:Y:S05]  /*8360*/  BSYNC B1 ;  /* 0x0000000000017941 */ /* 0x000fea0003800000 */
.L_x_135:
        /* <DEDUP_REMOVED lines=12> */
.L_x_138:
[----:B------:R-:W-:Y:S05]  /*8430*/  BSYNC B1 ;  /* 0x0000000000017941 */ /* 0x000fea0003800000 */
.L_x_137:
        /* <DEDUP_REMOVED lines=12> */
.L_x_140:
[----:B------:R-:W-:Y:S05]  /*8500*/  BSYNC B1 ;  /* 0x0000000000017941 */ /* 0x000fea0003800000 */
.L_x_139:
        /* <DEDUP_REMOVED lines=12> */
.L_x_142:
[----:B------:R-:W-:Y:S05]  /*85d0*/  BSYNC B1 ;  /* 0x0000000000017941 */ /* 0x000fea0003800000 */
.L_x_141:
        /* <DEDUP_REMOVED lines=12> */
.L_x_144:
[----:B------:R-:W-:Y:S05]  /*86a0*/  BSYNC B1 ;  /* 0x0000000000017941 */ /* 0x000fea0003800000 */
.L_x_143:
        /* <DEDUP_REMOVED lines=12> */
.L_x_146:
[----:B------:R-:W-:Y:S05]  /*8770*/  BSYNC B1 ;  /* 0x0000000000017941 */ /* 0x000fea0003800000 */
.L_x_145:
        /* <DEDUP_REMOVED lines=12> */
.L_x_148:
[----:B------:R-:W-:Y:S05]  /*8840*/  BSYNC B1 ;  /* 0x0000000000017941 */ /* 0x000fea0003800000 */
.L_x_147:
        /* <DEDUP_REMOVED lines=12> */
.L_x_150:
[----:B------:R-:W-:Y:S05]  /*8910*/  BSYNC B1 ;  /* 0x0000000000017941 */ /* 0x000fea0003800000 */
.L_x_149:
        /* <DEDUP_REMOVED lines=12> */
.L_x_152:
[----:B------:R-:W-:Y:S05]  /*89e0*/  BSYNC B1 ;  /* 0x0000000000017941 */ /* 0x000fea0003800000 */
.L_x_151:
        /* <DEDUP_REMOVED lines=12> */
.L_x_154:
[----:B------:R-:W-:Y:S05]  /*8ab0*/  BSYNC B1 ;  /* 0x0000000000017941 */ /* 0x000fea0003800000 */
.L_x_153:
        /* <DEDUP_REMOVED lines=12> */
.L_x_156:
[----:B------:R-:W-:Y:S05]  /*8b80*/  BSYNC B1 ;  /* 0x0000000000017941 */ /* 0x000fea0003800000 */
.L_x_155:
        /* <DEDUP_REMOVED lines=12> */
.L_x_158:
[----:B------:R-:W-:Y:S05]  /*8c50*/  BSYNC B1 ;  /* 0x0000000000017941 */ /* 0x000fea0003800000 */
.L_x_157:
        /* <DEDUP_REMOVED lines=12> */
.L_x_160:
[----:B------:R-:W-:Y:S05]  /*8d20*/  BSYNC B1 ;  /* 0x0000000000017941 */ /* 0x000fea0003800000 */
.L_x_159:
[----:B-----5:R-:W-:Y:S01]  /*8d30*/  LOP3.LUT R44, R44, 0xff, RZ, 0xc0, !PT ;  /* 0x000000ff2c2c7812 */ /* 0x020fe200078ec0ff */
[----:B------:R-:W-:Y:S01]  /*8d40*/  BSSY B1, `(.L_x_161) ;  /* 0x000000b000017945 */ /* 0x000fe20003800000 */
[----:B------:R-:W-:Y:S02]  /*8d50*/  ISETP.LT.OR P2, PT, R42, 0x79, !P1 ;  /* 0x000000792a00780c */ /* 0x000fe40004f41670 */
[----:B------:R-:W-:Y:S02]  /*8d60*/  F2FP.F16.E4M3.UNPACK_B R44, R44 ;  /* 0x0000002cff2c723e */ /* 0x000fe400020006ff */
[----:B0--3--:R-:W-:-:S03]  /*8d70*/  PRMT R32, RZ, 0x7610, R32 ;  /* 0x00007610ff207816 */ /* 0x009fc60000000020 */
[----:B------:R-:W-:-:S05]  /*8d80*/  HADD2.F32 R44, -RZ, R44.H0_H0 ;  /* 0x2000002cff2c7230 */ /* 0x000fca0000004100 */
[----:B------:R-:W-:-:S04]  /*8d90*/  FMUL R44, R44, UR21 ;  /* 0x000000152c2c7c20 */ /* 0x000fc80008400000 */
[----:B------:R-:W-:-:S05]  /*8da0*/  FFMA R44, R167, UR20, R44 ;  /* 0x00000014a72c7c23 */ /* 0x000fca000800002c */
[----:B------:R-:W-:-:S05]  /*8db0*/  F2FP.SATFINITE.E4M3.F32.PACK_AB_MERGE_C R33, RZ, R44, RZ ;  /* 0x0000002cff21723e */ /* 0x000fca00048070ff */
[----:B------:R0:W-:Y:S01]  /*8dc0*/  @!P0 STG.E.U8 desc[UR14][R24.64+0x79], R33 ;  /* 0x0000792118008986 */ /* 0x0001e2000c10110e */
[----:B------:R-:W-:Y:S05]  /*8dd0*/  @P2 BRA `(.L_x_162) ;  /* 0x0000000000042947 */ /* 0x000fea0003800000 */
[----:B------:R3:W5:Y:S02]  /*8de0*/  LDG.E.U8 R32, desc[UR14][R34.64+0x78] ;  /* 0x0000780e22207981 */ /* 0x000764000c1e1100 */
.L_x_162:
[----:B------:R-:W-:Y:S05]  /*8df0*/  BSYNC B1 ;  /* 0x0000000000017941 */ /* 0x000fea0003800000 */
.L_x_161:
[----:B-----5:R-:W-:Y:S01]  /*8e00*/  LOP3.LUT R32, R32, 0xff, RZ, 0xc0, !PT ;  /* 0x000000ff20207812 */ /* 0x020fe200078ec0ff */
[----:B------:R-:W-:Y:S01]  /*8e10*/  BSSY B1, `(.L_x_163) ;  /* 0x000000b000017945 */ /* 0x000fe20003800000 */
[----:B------:R-:W-:Y:S02]  /*8e20*/  ISETP.LT.OR P1, PT, R42, 0x7a, !P1 ;  /* 0x0000007a2a00780c */ /* 0x000fe40004f21670 */
[----:B------:R-:W-:Y:S02]  /*8e30*/  F2FP.F16.E4M3.UNPACK_B R32, R32 ;  /* 0x00000020ff20723e */ /* 0x000fe400020006ff */
[----:B0-2---:R-:W-:-:S03]  /*8e40*/  PRMT R24, RZ, 0x7610, R24 ;  /* 0x00007610ff187816 */ /* 0x005fc60000000018 */
[----:B------:R-:W-:-:S05]  /*8e50*/  HADD2.F32 R32, -RZ, R32.H0_H0 ;  /* 0x20000020ff207230 */ /* 0x000fca0000004100 */
[----:B------:R-:W-:-:S04]  /*8e60*/  FMUL R25, R32, UR21 ;  /* 0x0000001520197c20 */ /* 0x000fc80008400000 */
[----:B------:R-:W-:-:S05]  /*8e70*/  FFMA R25, R166, UR20, R25 ;  /* 0x00000014a6197c23 */ /* 0x000fca0008000019 */
[----:B------:R-:W-:-:S05]  /*8e80*/  F2FP.SATFINITE.E4M3.F32.PACK_AB_MERGE_C R25, RZ, R25, RZ ;  /* 0x00000019ff19723e */ /* 0x000fca00048070ff */
[----:B------:R0:W-:Y:S01]  /*8e90*/  @!P2 STG.E.U8 desc[UR14][R26.64+0x78], R25 ;  /* 0x000078191a00a986 */ /* 0x0001e2000c10110e */
[----:B------:R-:W-:Y:S05]  /*8ea0*/  @P1 BRA `(.L_x_164) ;  /* 0x0000000000041947 */ /* 0x000fea0003800000 */
[----:B------:R2:W5:Y:S02]  /*8eb0*/  LDG.E.U8 R24, desc[UR14][R34.64+0x79] ;  /* 0x0000790e22187981 */ /* 0x000564000c1e1100 */
.L_x_164:
[----:B------:R-:W-:Y:S05]  /*8ec0*/  BSYNC B1 ;  /* 0x0000000000017941 */ /* 0x000fea0003800000 */
.L_x_163:
[----:B-----5:R-:W-:Y:S01]  /*8ed0*/  LOP3.LUT R24, R24, 0xff, RZ, 0xc0, !PT ;  /* 0x000000ff18187812 */ /* 0x020fe200078ec0ff */
[----:B------:R-:W-:Y:S01]  /*8ee0*/  BSSY B1, `(.L_x_165) ;  /* 0x0000013000017945 */ /* 0x000fe20003800000 */
[----:B------:R-:W-:Y:S02]  /*8ef0*/  IADD3 R33, P0, R43, 0x80, RZ ;  /* 0x000000802b217810 */ /* 0x000fe40007f1e0ff */
[----:B------:R-:W-:-:S03]  /*8f00*/  F2FP.F16.E4M3.UNPACK_B R24, R24 ;  /* 0x00000018ff18723e */ /* 0x000fc600020006ff */
[----:B0-----:R-:W-:Y:S01]  /*8f10*/  IMAD.X R25, RZ, RZ, R39, P0 ;  /* 0x000000ffff197224 */ /* 0x001fe200000e0627 */
[----:B------:R-:W-:Y:S01]  /*8f20*/  ISETP.GE.AND P0, PT, R41, 0x81, PT ;  /* 0x000000812900780c */ /* 0x000fe20003f06270 */
[----:B------:R-:W-:Y:S02]  /*8f30*/  HADD2.F32 R24, -RZ, R24.H0_H0 ;  /* 0x20000018ff187230 */ /* 0x000fe40000004100 */
[----:B--234-:R-:W-:Y:S01]  /*8f40*/  IMAD R34, R25, UR6, RZ ;  /* 0x0000000619227c24 */ /* 0x01cfe2000f8e02ff */
        /* <DEDUP_REMOVED lines=12> */
.L_x_166:
[----:B------:R-:W-:Y:S05]  /*9010*/  BSYNC B1 ;  /* 0x0000000000017941 */ /* 0x000fea0003800000 */
.L_x_165:
[----:B-----5:R-:W-:Y:S01]  /*9020*/  LOP3.LUT R32, R32, 0xff, RZ, 0xc0, !PT ;  /* 0x000000ff20207812 */ /* 0x020fe200078ec0ff */
[----:B------:R-:W-:Y:S01]  /*9030*/  BSSY B1, `(.L_x_167) ;  /* 0x000000b000017945 */ /* 0x000fe20003800000 */
[----:B------:R-:W-:Y:S02]  /*9040*/  ISETP.LT.OR P2, PT, R42, 0x2, !P0 ;  /* 0x000000022a00780c */ /* 0x000fe40004741670 */
[----:B------:R-:W-:Y:S02]  /*9050*/  F2FP.F16.E4M3.UNPACK_B R32, R32 ;  /* 0x00000020ff20723e */ /* 0x000fe400020006ff */
[----:B0-----:R-:W-:-:S03]  /*9060*/  PRMT R26, RZ, 0x7610, R26 ;  /* 0x00007610ff1a7816 */ /* 0x001fc6000000001a */
[----:B------:R-:W-:-:S05]  /*9070*/  HADD2.F32 R32, -RZ, R32.H0_H0 ;  /* 0x20000020ff207230 */ /* 0x000fca0000004100 */
[----:B------:R-:W-:-:S04]  /*9080*/  FMUL R27, R32, UR21 ;  /* 0x00000015201b7c20 */ /* 0x000fc80008400000 */
[----:B------:R-:W-:-:S05]  /*9090*/  FFMA R27, R164, UR20, R27 ;  /* 0x00000014a41b7c23 */ /* 0x000fca000800001b */
[----:B------:R-:W-:-:S05]  /*90a0*/  F2FP.SATFINITE.E4M3.F32.PACK_AB_MERGE_C R27, RZ, R27, RZ ;  /* 0x0000001bff1b723e */ /* 0x000fca00048070ff */
[----:B------:R0:W-:Y:S01]  /*90b0*/  @!P3 STG.E.U8 desc[UR14][R28.64], R27 ;  /* 0x0000001b1c00b986 */ /* 0x0001e2000c10110e */
[----:B------:R-:W-:Y:S05]  /*90c0*/  @P2 BRA `(.L_x_168) ;  /* 0x0000000000042947 */ /* 0x000fea0003800000 */
[----:B------:R3:W5:Y:S02]  /*90d0*/  LDG.E.U8 R26, desc[UR14][R24.64+0x1] ;  /* 0x0000010e181a7981 */ /* 0x000764000c1e1100 */
.L_x_168:
[----:B------:R-:W-:Y:S05]  /*90e0*/  BSYNC B1 ;  /* 0x0000000000017941 */ /* 0x000fea0003800000 */
.L_x_167:
[----:B-----5:R-:W-:Y:S01]  /*90f0*/  LOP3.LUT R26, R26, 0xff, RZ, 0xc0, !PT ;  /* 0x000000ff1a1a7812 */ /* 0x020fe200078ec0ff */
[----:B------:R-:W-:Y:S01]  /*9100*/  BSSY B1, `(.L_x_169) ;  /* 0x0000013000017945 */ /* 0x000fe20003800000 */
[----:B------:R-:W-:Y:S02]  /*9110*/  IADD3 R43, P1, R43, 0x88, RZ ;  /* 0x000000882b2b7810 */ /* 0x000fe40007f3e0ff */
[----:B------:R-:W-:Y:S02]  /*9120*/  F2FP.F16.E4M3.UNPACK_B R26, R26 ;  /* 0x0000001aff1a723e */ /* 0x000fe400020006ff */
[----:B------:R-:W-:Y:S01]  /*9130*/  PRMT R32, RZ, 0x7610, R32 ;  /* 0x00007610ff207816 */ /* 0x000fe20000000020 */
[----:B------:R-:W-:Y:S01]  /*9140*/  IMAD.X R38, RZ, RZ, R39, P1 ;  /* 0x000000ffff267224 */ /* 0x000fe200008e0627 */
[----:B------:R-:W-:Y:S01]  /*9150*/  ISETP.GE.AND P1, PT, R41, 0x89, PT ;  /* 0x000000892900780c */ /* 0x000fe20003f26270 */
[----:B------:R-:W-:Y:S02]  /*9160*/  HADD2.F32 R26, -RZ, R26.H0_H0 ;  /* 0x2000001aff1a7230 */ /* 0x000fe40000004100 */
[----:B------:R-:W-:Y:S01]  /*9170*/  IMAD R38, R38, UR6, RZ ;  /* 0x0000000626267c24 */ /* 0x000fe2000f8e02ff */
[----:B------:R-:W-:Y:S01]  /*9180*/  ISETP.LT.OR P5, PT, R42, 0x1, !P1 ;  /* 0x000000012a00780c */ /* 0x000fe20004fa1670 */
[----:B------:R-:W-:-:S04]  /*9190*/  IMAD.WIDE.U32 R36, R43, UR6, R36 ;  /* 0x000000062b247c25 */ /* 0x000fc8000f8e0024 */
[----:B------:R-:W-:Y:S01]  /*91a0*/  FMUL R26, R26, UR21 ;  /* 0x000000151a1a7c20 */ /* 0x000fe20008400000 */
[----:B------:R-:W-:-:S03]  /*91b0*/  IMAD R43, R43, UR7, R38 ;  /* 0x000000072b2b7c24 */ /* 0x000fc6000f8e0226 */
[----:B------:R-:W-:Y:S01]  /*91c0*/  FFMA R163, R163, UR20, R26 ;  /* 0x00000014a3a37c23 */ /* 0x000fe2000800001a */
[----:B------:R-:W-:-:S04]  /*91d0*/  IADD3 R26, P3, R36, UR10, RZ ;  /* 0x0000000a241a7c10 */ /* 0x000fc8000ff7e0ff */
[----:B------:R-:W-:Y:S02]  /*91e0*/  F2FP.SATFINITE.E4M3.F32.PACK_AB_MERGE_C R163, RZ, R163, RZ ;  /* 0x000000a3ffa3723e */ /* 0x000fe400048070ff */
[----:B0-----:R-:W-:-:S03]  /*91f0*/  IADD3.X R27, R37, UR11, R43, P3, !PT ;  /* 0x0000000b251b7c10 */ /* 0x001fc60009ffe42b */
[----:B------:R0:W-:Y:S01]  /*9200*/  @!P2 STG.E.U8 desc[UR14][R28.64+0x1], R163 ;  /* 0x000001a31c00a986 */ /* 0x0001e2000c10110e */
[----:B------:R-:W-:Y:S05]  /*9210*/  @P5 BRA `(.L_x_170) ;  /* 0x0000000000045947 */ /* 0x000fea0003800000 */
[----:B------:R4:W5:Y:S02]  /*9220*/  LDG.E.U8 R32, desc[UR14][R26.64] ;  /* 0x0000000e1a207981 */ /* 0x000964000c1e1100 */
.L_x_170:
[----:B------:R-:W-:Y:S05]  /*9230*/  BSYNC B1 ;  /* 0x0000000000017941 */ /* 0x000fea0003800000 */
.L_x_169:
        /* <DEDUP_REMOVED lines=12> */
.L_x_172:
[----:B------:R-:W-:Y:S05]  /*9300*/  BSYNC B1 ;  /* 0x0000000000017941 */ /* 0x000fea0003800000 */
.L_x_171:
        /* <DEDUP_REMOVED lines=12> */
.L_x_174:
[----:B------:R-:W-:Y:S05]  /*93d0*/  BSYNC B1 ;  /* 0x0000000000017941 */ /* 0x000fea0003800000 */
.L_x_173:
        /* <DEDUP_REMOVED lines=12> */
.L_x_176:
[----:B------:R-:W-:Y:S05]  /*94a0*/  BSYNC B1 ;  /* 0x0000000000017941 */ /* 0x000fea0003800000 */
.L_x_175:
        /* <DEDUP_REMOVED lines=12> */
.L_x_178:
[----:B------:R-:W-:Y:S05]  /*9570*/  BSYNC B1 ;  /* 0x0000000000017941 */ /* 0x000fea0003800000 */
.L_x_177:
        /* <DEDUP_REMOVED lines=12> */
.L_x_180:
[----:B------:R-:W-:Y:S05]  /*9640*/  BSYNC B1 ;  /* 0x0000000000017941 */ /* 0x000fea0003800000 */
.L_x_179:
        /* <DEDUP_REMOVED lines=12> */
.L_x_182:
[----:B------:R-:W-:Y:S05]  /*9710*/  BSYNC B1 ;  /* 0x0000000000017941 */ /* 0x000fea0003800000 */
.L_x_181:
        /* <DEDUP_REMOVED lines=12> */
.L_x_184:
[----:B------:R-:W-:Y:S05]  /*97e0*/  BSYNC B1 ;  /* 0x0000000000017941 */ /* 0x000fea0003800000 */
.L_x_183:
        /* <DEDUP_REMOVED lines=12> */
.L_x_186:
[----:B------:R-:W-:Y:S05]  /*98b0*/  BSYNC B1 ;  /* 0x0000000000017941 */ /* 0x000fea0003800000 */
.L_x_185:
        /* <DEDUP_REMOVED lines=12> */
.L_x_188:
[----:B------:R-:W-:Y:S05]  /*9980*/  BSYNC B1 ;  /* 0x0000000000017941 */ /* 0x000fea0003800000 */
.L_x_187:
        /* <DEDUP_REMOVED lines=12> */
.L_x_190:
[----:B------:R-:W-:Y:S05]  /*9a50*/  BSYNC B1 ;  /* 0x0000000000017941 */ /* 0x000fea0003800000 */
.L_x_189:
        /* <DEDUP_REMOVED lines=12> */
.L_x_192:
[----:B------:R-:W-:Y:S05]  /*9b20*/  BSYNC B1 ;  /* 0x0000000000017941 */ /* 0x000fea0003800000 */
.L_x_191:
[----:B-----5:R-:W-:Y:S01]  /*9b30*/  LOP3.LUT R32, R32, 0xff, RZ, 0xc0, !PT ;  /* 0x000000ff20207812 */ /* 0x020fe200078ec0ff */
[----:B------:R-:W-:Y:S01]  /*9b40*/  BSSY B1, `(.L_x_193) ;  /* 0x000000b000017945 */ /* 0x000fe20003800000 */
[----:B------:R-:W-:Y:S02]  /*9b50*/  ISETP.LT.OR P3, PT, R42, 0x19, !P1 ;  /* 0x000000192a00780c */ /* 0x000fe40004f61670 */
[----:B------:R-:W-:-:S05]  /*9b60*/  F2FP.F16.E4M3.UNPACK_B R32, R32 ;  /* 0x00000020ff20723e */ /* 0x000fca00020006ff */
[----:B------:R-:W-:-:S05]  /*9b70*/  HADD2.F32 R32, -RZ, R32.H0_H0 ;  /* 0x20000020ff207230 */ /* 0x000fca0000004100 */
[----:B------:R-:W-:-:S04]  /*9b80*/  FMUL R32, R32, UR21 ;  /* 0x0000001520207c20 */ /* 0x000fc80008400000 */
[----:B------:R-:W-:Y:S01]  /*9b90*/  FFMA R32, R23, UR20, R32 ;  /* 0x0000001417207c23 */ /* 0x000fe20008000020 */
[----:B------:R-:W-:-:S04]  /*9ba0*/  PRMT R23, RZ, 0x7610, R23 ;  /* 0x00007610ff177816 */ /* 0x000fc80000000017 */
[----:B0-----:R-:W-:-:S05]  /*9bb0*/  F2FP.SATFINITE.E4M3.F32.PACK_AB_MERGE_C R33, RZ, R32, RZ ;  /* 0x00000020ff21723e */ /* 0x001fca00048070ff */
[----:B------:R0:W-:Y:S01]  /*9bc0*/  @!P2 STG.E.U8 desc[UR14][R28.64+0x19], R33 ;  /* 0x000019211c00a986 */ /* 0x0001e2000c10110e */
[----:B------:R-:W-:Y:S05]  /*9bd0*/  @P3 BRA `(.L_x_194) ;  /* 0x0000000000043947 */ /* 0x000fea0003800000 */
[----:B------:R0:W5:Y:S02]  /*9be0*/  LDG.E.U8 R23, desc[UR14][R26.64+0x18] ;  /* 0x0000180e1a177981 */ /* 0x000164000c1e1100 */
.L_x_194:
[----:B------:R-:W-:Y:S05]  /*9bf0*/  BSYNC B1 ;  /* 0x0000000000017941 */ /* 0x000fea0003800000 */
.L_x_193:
        /* <DEDUP_REMOVED lines=8> */
[----:B------:R-:W-:-:S05]  /*9c80*/  F2FP.SATFINITE.E4M3.F32.PACK_AB_MERGE_C R23, RZ, R23, RZ ;  /* 0x00000017ff17723e */ /* 0x000fca00048070ff */
[----:B------:R0:W-:Y:S01]  /*9c90*/  @!P3 STG.E.U8 desc[UR14][R30.64+0x18], R23 ;  /* 0x000018171e00b986 */ /* 0x0001e2000c10110e */
[----:B------:R-:W-:Y:S05]  /*9ca0*/  @P2 BRA `(.L_x_196) ;  /* 0x0000000000042947 */ /* 0x000fea0003800000 */
[----:B------:R0:W5:Y:S02]  /*9cb0*/  LDG.E.U8 R22, desc[UR14][R26.64+0x19] ;  /* 0x0000190e1a167981 */ /* 0x000164000c1e1100 */
.L_x_196:
[----:B------:R-:W-:Y:S05]  /*9cc0*/  BSYNC B1 ;  /* 0x0000000000017941 */ /* 0x000fea0003800000 */
.L_x_195:
        /* <DEDUP_REMOVED lines=12> */
.L_x_198:
[----:B------:R-:W-:Y:S05]  /*9d90*/  BSYNC B1 ;  /* 0x0000000000017941 */ /* 0x000fea0003800000 */
.L_x_197:
        /* <DEDUP_REMOVED lines=12> */
.L_x_200:
[----:B------:R-:W-:Y:S05]  /*9e60*/  BSYNC B1 ;  /* 0x0000000000017941 */ /* 0x000fea0003800000 */
.L_x_199:
        /* <DEDUP_REMOVED lines=12> */
.L_x_202:
[----:B------:R-:W-:Y:S05]  /*9f30*/  BSYNC B1 ;  /* 0x0000000000017941 */ /* 0x000fea0003800000 */
.L_x_201:
        /* <DEDUP_REMOVED lines=12> */
.L_x_204:
[----:B------:R-:W-:Y:S05]  /*a000*/  BSYNC B1 ;  /* 0x0000000000017941 */ /* 0x000fea0003800000 */
.L_x_203:
        /* <DEDUP_REMOVED lines=12> */
.L_x_206:
[----:B------:R-:W-:Y:S05]  /*a0d0*/  BSYNC B1 ;  /* 0x0000000000017941 */ /* 0x000fea0003800000 */
.L_x_205:
        /* <DEDUP_REMOVED lines=12> */
.L_x_208:
[----:B------:R-:W-:Y:S05]  /*a1a0*/  BSYNC B1 ;  /* 0x0000000000017941 */ /* 0x000fea0003800000 */
.L_x_207:
        /* <DEDUP_REMOVED lines=12> */
.L_x_210:
[----:B------:R-:W-:Y:S05]  /*a270*/  BSYNC B1 ;  /* 0x0000000000017941 */ /* 0x000fea0003800000 */
.L_x_209:
        /* <DEDUP_REMOVED lines=12> */
.L_x_212:
[----:B------:R-:W-:Y:S05]  /*a340*/  BSYNC B1 ;  /* 0x0000000000017941 */ /* 0x000fea0003800000 */
.L_x_211:
        /* <DEDUP_REMOVED lines=12> */
.L_x_214:
[----:B------:R-:W-:Y:S05]  /*a410*/  BSYNC B1 ;  /* 0x0000000000017941 */ /* 0x000fea0003800000 */
.L_x_213:
        /* <DEDUP_REMOVED lines=12> */
.L_x_216:
[----:B------:R-:W-:Y:S05]  /*a4e0*/  BSYNC B1 ;  /* 0x0000000000017941 */ /* 0x000fea0003800000 */
.L_x_215:
        /* <DEDUP_REMOVED lines=12> */
.L_x_218:
[----:B------:R-:W-:Y:S05]  /*a5b0*/  BSYNC B1 ;  /* 0x0000000000017941 */ /* 0x000fea0003800000 */
.L_x_217:
        /* <DEDUP_REMOVED lines=12> */
.L_x_220:
[----:B------:R-:W-:Y:S05]  /*a680*/  BSYNC B1 ;  /* 0x0000000000017941 */ /* 0x000fea0003800000 */
.L_x_219:
        /* <DEDUP_REMOVED lines=12> */
.L_x_222:
[----:B------:R-:W-:Y:S05]  /*a750*/  BSYNC B1 ;  /* 0x0000000000017941 */ /* 0x000fea0003800000 */
.L_x_221:
        /* <DEDUP_REMOVED lines=12> */
.L_x_224:
[----:B------:R-:W-:Y:S05]  /*a820*/  BSYNC B1 ;  /* 0x0000000000017941 */ /* 0x000fea0003800000 */
.L_x_223:
        /* <DEDUP_REMOVED lines=12> */
.L_x_226:
[----:B------:R-:W-:Y:S05]  /*a8f0*/  BSYNC B1 ;  /* 0x0000000000017941 */ /* 0x000fea0003800000 */
.L_x_225:
        /* <DEDUP_REMOVED lines=12> */
.L_x_228:
[----:B------:R-:W-:Y:S05]  /*a9c0*/  BSYNC B1 ;  /* 0x0000000000017941 */ /* 0x000fea0003800000 */
.L_x_227:
        /* <DEDUP_REMOVED lines=12> */
.L_x_230:
[----:B------:R-:W-:Y:S05]  /*aa90*/  BSYNC B1 ;  /* 0x0000000000017941 */ /* 0x000fea0003800000 */
.L_x_229:
        /* <DEDUP_REMOVED lines=12> */
.L_x_232:
[----:B------:R-:W-:Y:S05]  /*ab60*/  BSYNC B1 ;  /* 0x0000000000017941 */ /* 0x000fea0003800000 */
.L_x_231:
        /* <DEDUP_REMOVED lines=12> */
.L_x_234:
[----:B------:R-:W-:Y:S05]  /*ac30*/  BSYNC B1 ;  /* 0x0000000000017941 */ /* 0x000fea0003800000 */
.L_x_233:
        /* <DEDUP_REMOVED lines=12> */
.L_x_236:
[----:B------:R-:W-:Y:S05]  /*ad00*/  BSYNC B1 ;  /* 0x0000000000017941 */ /* 0x000fea0003800000 */
.L_x_235:
[----:B-----5:R-:W-:Y:S01]  /*ad10*/  LOP3.LUT R2, R2, 0xff, RZ, 0xc0, !PT ;  /* 0x000000ff02027812 */ /* 0x020fe200078ec0ff */
[----:B------:R-:W-:Y:S01]  /*ad20*/  BSSY B1, `(.L_x_237) ;  /* 0x000000b000017945 */ /* 0x000fe20003800000 */
[----:B------:R-:W-:Y:S02]  /*ad30*/  ISETP.LT.OR P3, PT, R42, 0x49, !P0 ;  /* 0x000000492a00780c */ /* 0x000fe40004761670 */
[----:B------:R-:W-:-:S05]  /*ad40*/  F2FP.F16.E4M3.UNPACK_B R2, R2 ;  /* 0x00000002ff02723e */ /* 0x000fca00020006ff */
[----:B------:R-:W-:-:S05]  /*ad50*/  HADD2.F32 R2, -RZ, R2.H0_H0 ;  /* 0x20000002ff027230 */ /* 0x000fca0000004100 */
[----:B0-----:R-:W-:-:S04]  /*ad60*/  FMUL R3, R2, UR21 ;  /* 0x0000001502037c20 */ /* 0x001fc80008400000 */
[----:B------:R-:W-:Y:S01]  /*ad70*/  FFMA R3, R0, UR20, R3 ;  /* 0x0000001400037c23 */ /* 0x000fe20008000003 */
[----:B------:R-:W-:-:S04]  /*ad80*/  PRMT R0, RZ, 0x7610, R0 ;  /* 0x00007610ff007816 */ /* 0x000fc80000000000 */
[----:B------:R-:W-:-:S05]  /*ad90*/  F2FP.SATFINITE.E4M3.F32.PACK_AB_MERGE_C R3, RZ, R3, RZ ;  /* 0x00000003ff03723e */ /* 0x000fca00048070ff */
[----:B------:R0:W-:Y:S01]  /*ada0*/  @!P2 STG.E.U8 desc[UR14][R30.64+0x41], R3 ;  /* 0x000041031e00a986 */ /* 0x0001e2000c10110e */
[----:B------:R-:W-:Y:S05]  /*adb0*/  @P3 BRA `(.L_x_238) ;  /* 0x0000000000043947 */ /* 0x000fea0003800000 */
[----:B------:R0:W5:Y:S02]  /*adc0*/  LDG.E.U8 R0, desc[UR14][R24.64+0x48] ;  /* 0x0000480e18007981 */ /* 0x000164000c1e1100 */
.L_x_238:
[----:B------:R-:W-:Y:S05]  /*add0*/  BSYNC B1 ;  /* 0x0000000000017941 */ /* 0x000fea0003800000 */
.L_x_237:
[----:B------:R-:W2:Y:S01]  /*ade0*/  LDL.LU R2, [R1] ;  /* 0x0000000001027983 */ /* 0x000ea20000300800 */
[----:B-----5:R-:W-:Y:S01]  /*adf0*/  LOP3.LUT R0, R0, 0xff, RZ, 0xc0, !PT ;  /* 0x000000ff00007812 */ /* 0x020fe200078ec0ff */
[----:B------:R-:W-:Y:S01]  /*ae00*/  BSSY B1, `(.L_x_239) ;  /* 0x000000b000017945 */ /* 0x000fe20003800000 */
[----:B------:R-:W-:Y:S02]  /*ae10*/  ISETP.LT.OR P2, PT, R42, 0x4a, !P0 ;  /* 0x0000004a2a00780c */ /* 0x000fe40004741670 */
[----:B------:R-:W-:-:S05]  /*ae20*/  F2FP.F16.E4M3.UNPACK_B R0, R0 ;  /* 0x00000000ff00723e */ /* 0x000fca00020006ff */
[----:B------:R-:W-:-:S05]  /*ae30*/  HADD2.F32 R0, -RZ, R0.H0_H0 ;  /* 0x20000000ff007230 */ /* 0x000fca0000004100 */
[----:B------:R-:W-:-:S04]  /*ae40*/  FMUL R0, R0, UR21 ;  /* 0x0000001500007c20 */ /* 0x000fc80008400000 */
[----:B--2---:R-:W-:-:S05]  /*ae50*/  FFMA R0, R2, UR20, R0 ;  /* 0x0000001402007c23 */ /* 0x004fca0008000000 */
[----:B0-----:R-:W-:Y:S02]  /*ae60*/  F2FP.SATFINITE.E4M3.F32.PACK_AB_MERGE_C R3, RZ, R0, RZ ;  /* 0x00000000ff03723e */ /* 0x001fe400048070ff */
[----:B------:R-:W-:-:S03]  /*ae70*/  PRMT R0, RZ, 0x7610, R0 ;  /* 0x00007610ff007816 */ /* 0x000fc60000000000 */
[----:B------:R0:W-:Y:S01]  /*ae80*/  @!P3 STG.E.U8 desc[UR14][R28.64+0x48], R3 ;  /* 0x000048031c00b986 */ /* 0x0001e2000c10110e */
[----:B------:R-:W-:Y:S05]  /*ae90*/  @P2 BRA `(.L_x_240) ;  /* 0x0000000000042947 */ /* 0x000fea0003800000 */
[----:B------:R2:W5:Y:S02]  /*aea0*/  LDG.E.U8 R0, desc[UR14][R24.64+0x49] ;  /* 0x0000490e18007981 */ /* 0x000564000c1e1100 */
.L_x_240:
[----:B------:R-:W-:Y:S05]  /*aeb0*/  BSYNC B1 ;  /* 0x0000000000017941 */ /* 0x000fea0003800000 */
.L_x_239:
[----:B------:R-:W3:Y:S01]  /*aec0*/  LDL.LU R2, [R1+0x4] ;  /* 0x0000040001027983 */ /* 0x000ee20000300800 */
[----:B-----5:R-:W-:Y:S01]  /*aed0*/  LOP3.LUT R0, R0, 0xff, RZ, 0xc0, !PT ;  /* 0x000000ff00007812 */ /* 0x020fe200078ec0ff */
[----:B------:R-:W-:Y:S01]  /*aee0*/  BSSY B1, `(.L_x_241) ;  /* 0x000000b000017945 */ /* 0x000fe20003800000 */
[----:B------:R-:W-:Y:S02]  /*aef0*/  ISETP.LT.OR P3, PT, R42, 0x49, !P1 ;  /* 0x000000492a00780c */ /* 0x000fe40004f61670 */
[----:B------:R-:W-:-:S05]  /*af00*/  F2FP.F16.E4M3.UNPACK_B R0, R0 ;  /* 0x00000000ff00723e */ /* 0x000fca00020006ff */
[----:B------:R-:W-:-:S05]  /*af10*/  HADD2.F32 R0, -RZ, R0.H0_H0 ;  /* 0x20000000ff007230 */ /* 0x000fca0000004100 */
[----:B------:R-:W-:-:S04]  /*af20*/  FMUL R0, R0, UR21 ;  /* 0x0000001500007c20 */ /* 0x000fc80008400000 */
[----:B---3--:R-:W-:-:S05]  /*af30*/  FFMA R0, R2, UR20, R0 ;  /* 0x0000001402007c23 */ /* 0x008fca0008000000 */
[----:B0-----:R-:W-:Y:S02]  /*af40*/  F2FP.SATFINITE.E4M3.F32.PACK_AB_MERGE_C R3, RZ, R0, RZ ;  /* 0x00000000ff03723e */ /* 0x001fe400048070ff */
[----:B------:R-:W-:-:S03]  /*af50*/  PRMT R0, RZ, 0x7610, R0 ;  /* 0x00007610ff007816 */ /* 0x000fc60000000000 */
[----:B------:R0:W-:Y:S01]  /*af60*/  @!P2 STG.E.U8 desc[UR14][R28.64+0x49], R3 ;  /* 0x000049031c00a986 */ /* 0x0001e2000c10110e */
[----:B------:R-:W-:Y:S05]  /*af70*/  @P3 BRA `(.L_x_242) ;  /* 0x0000000000043947 */ /* 0x000fea0003800000 */
[----:B------:R3:W5:Y:S02]  /*af80*/  LDG.E.U8 R0, desc[UR14][R26.64+0x48] ;  /* 0x0000480e1a007981 */ /* 0x000764000c1e1100 */
.L_x_242:
[----:B------:R-:W-:Y:S05]  /*af90*/  BSYNC B1 ;  /* 0x0000000000017941 */ /* 0x000fea0003800000 */
.L_x_241:
[----:B------:R-:W2:Y:S01]  /*afa0*/  LDL.LU R2, [R1+0x8] ;  /* 0x0000080001027983 */ /* 0x000ea20000300800 */
        /* <DEDUP_REMOVED lines=12> */
.L_x_244:
[----:B------:R-:W-:Y:S05]  /*b070*/  BSYNC B1 ;  /* 0x0000000000017941 */ /* 0x000fea0003800000 */
.L_x_243:
        /* <DEDUP_REMOVED lines=13> */
.L_x_246:
[----:B------:R-:W-:Y:S05]  /*b150*/  BSYNC B1 ;  /* 0x0000000000017941 */ /* 0x000fea0003800000 */
.L_x_245:
        /* <DEDUP_REMOVED lines=13> */
.L_x_248:
[----:B------:R-:W-:Y:S05]  /*b230*/  BSYNC B1 ;  /* 0x0000000000017941 */ /* 0x000fea0003800000 */
.L_x_247:
        /* <DEDUP_REMOVED lines=13> */
.L_x_250:
[----:B------:R-:W-:Y:S05]  /*b310*/  BSYNC B1 ;  /* 0x0000000000017941 */ /* 0x000fea0003800000 */
.L_x_249:
        /* <DEDUP_REMOVED lines=13> */
.L_x_252:
[----:B------:R-:W-:Y:S05]  /*b3f0*/  BSYNC B1 ;  /* 0x0000000000017941 */ /* 0x000fea0003800000 */
.L_x_251:
        /* <DEDUP_REMOVED lines=13> */
.L_x_254:
[----:B------:R-:W-:Y:S05]  /*b4d0*/  BSYNC B1 ;  /* 0x0000000000017941 */ /* 0x000fea0003800000 */
.L_x_253:
        /* <DEDUP_REMOVED lines=13> */
.L_x_256:
[----:B------:R-:W-:Y:S05]  /*b5b0*/  BSYNC B1 ;  /* 0x0000000000017941 */ /* 0x000fea0003800000 */
.L_x_255:
        /* <DEDUP_REMOVED lines=13> */
.L_x_258:
[----:B------:R-:W-:Y:S05]  /*b690*/  BSYNC B1 ;  /* 0x0000000000017941 */ /* 0x000fea0003800000 */
.L_x_257:
        /* <DEDUP_REMOVED lines=13> */
.L_x_260:
[----:B------:R-:W-:Y:S05]  /*b770*/  BSYNC B1 ;  /* 0x0000000000017941 */ /* 0x000fea0003800000 */
.L_x_259:
        /* <DEDUP_REMOVED lines=13> */
.L_x_262:
[----:B------:R-:W-:Y:S05]  /*b850*/  BSYNC B1 ;  /* 0x0000000000017941 */ /* 0x000fea0003800000 */
.L_x_261:
        /* <DEDUP_REMOVED lines=13> */
.L_x_264:
[----:B------:R-:W-:Y:S05]  /*b930*/  BSYNC B1 ;  /* 0x0000000000017941 */ /* 0x000fea0003800000 */
.L_x_263:
        /* <DEDUP_REMOVED lines=13> */
.L_x_266:
[----:B------:R-:W-:Y:S05]  /*ba10*/  BSYNC B1 ;  /* 0x0000000000017941 */ /* 0x000fea0003800000 */
.L_x_265:
        /* <DEDUP_REMOVED lines=13> */
.L_x_268:
[----:B------:R-:W-:Y:S05]  /*baf0*/  BSYNC B1 ;  /* 0x0000000000017941 */ /* 0x000fea0003800000 */
.L_x_267:
        /* <DEDUP_REMOVED lines=13> */
.L_x_270:
[----:B------:R-:W-:Y:S05]  /*bbd0*/  BSYNC B1 ;  /* 0x0000000000017941 */ /* 0x000fea0003800000 */
.L_x_269:
        /* <DEDUP_REMOVED lines=13> */
.L_x_272:
[----:B------:R-:W-:Y:S05]  /*bcb0*/  BSYNC B1 ;  /* 0x0000000000017941 */ /* 0x000fea0003800000 */
.L_x_271:
        /* <DEDUP_REMOVED lines=13> */
.L_x_274:
[----:B------:R-:W-:Y:S05]  /*bd90*/  BSYNC B1 ;  /* 0x0000000000017941 */ /* 0x000fea0003800000 */
.L_x_273:
        /* <DEDUP_REMOVED lines=13> */
.L_x_276:
[----:B------:R-:W-:Y:S05]  /*be70*/  BSYNC B1 ;  /* 0x0000000000017941 */ /* 0x000fea0003800000 */
.L_x_275:
        /* <DEDUP_REMOVED lines=13> */
.L_x_278:
[----:B------:R-:W-:Y:S05]  /*bf50*/  BSYNC B1 ;  /* 0x0000000000017941 */ /* 0x000fea0003800000 */
.L_x_277:
        /* <DEDUP_REMOVED lines=13> */
.L_x_280:
[----:B------:R-:W-:Y:S05]  /*c030*/  BSYNC B1 ;  /* 0x0000000000017941 */ /* 0x000fea0003800000 */
.L_x_279:
        /* <DEDUP_REMOVED lines=13> */
.L_x_282:
[----:B------:R-:W-:Y:S05]  /*c110*/  BSYNC B1 ;  /* 0x0000000000017941 */ /* 0x000fea0003800000 */
.L_x_281:
        /* <DEDUP_REMOVED lines=13> */
.L_x_284:
[----:B------:R-:W-:Y:S05]  /*c1f0*/  BSYNC B1 ;  /* 0x0000000000017941 */ /* 0x000fea0003800000 */
.L_x_283:
        /* <DEDUP_REMOVED lines=13> */
.L_x_286:
[----:B------:R-:W-:Y:S05]  /*c2d0*/  BSYNC B1 ;  /* 0x0000000000017941 */ /* 0x000fea0003800000 */
.L_x_285:
        /* <DEDUP_REMOVED lines=13> */
.L_x_288:
[----:B------:R-:W-:Y:S05]  /*c3b0*/  BSYNC B1 ;  /* 0x0000000000017941 */ /* 0x000fea0003800000 */
.L_x_287:
        /* <DEDUP_REMOVED lines=13> */
.L_x_290:
[----:B------:R-:W-:Y:S05]  /*c490*/  BSYNC B1 ;  /* 0x0000000000017941 */ /* 0x000fea0003800000 */
.L_x_289:
        /* <DEDUP_REMOVED lines=13> */
.L_x_292:
[----:B------:R-:W-:Y:S05]  /*c570*/  BSYNC B1 ;  /* 0x0000000000017941 */ /* 0x000fea0003800000 */
.L_x_291:
[----:B------:R-:W-:Y:S05]  /*c580*/  @P1 BRA `(.L_x_293) ;  /* 0x0000002000a41947 */ /* 0x000fea0003800000 */
[----:B------:R-:W2:Y:S01]  /*c590*/  LDL.LU R2, [R1+0x6c] ;  /* 0x00006c0001027983 */ /* 0x000ea20000300800 */
[----:B-----5:R-:W-:-:S04]  /*c5a0*/  LOP3.LUT R0, R0, 0xff, RZ, 0xc0, !PT ;  /* 0x000000ff00007812 */ /* 0x020fc800078ec0ff */
[----:B------:R-:W-:-:S05]  /*c5b0*/  F2FP.F16.E4M3.UNPACK_B R0, R0 ;  /* 0x00000000ff00723e */ /* 0x000fca00020006ff */
[----:B------:R-:W-:-:S05]  /*c5c0*/  HADD2.F32 R0, -RZ, R0.H0_H0 ;  /* 0x20000000ff007230 */ /* 0x000fca0000004100 */
[----:B------:R-:W-:-:S04]  /*c5d0*/  FMUL R0, R0, UR21 ;  /* 0x0000001500007c20 */ /* 0x000fc80008400000 */
[----:B--2---:R-:W-:-:S05]  /*c5e0*/  FFMA R0, R2, UR20, R0 ;  /* 0x0000001402007c23 */ /* 0x004fca0008000000 */
[----:B0-----:R-:W-:-:S05]  /*c5f0*/  F2FP.SATFINITE.E4M3.F32.PACK_AB_MERGE_C R3, RZ, R0, RZ ;  /* 0x00000000ff03723e */ /* 0x001fca00048070ff */
[----:B------:R0:W-:Y:S01]  /*c600*/  STG.E.U8 desc[UR14][R30.64+0x79], R3 ;  /* 0x000079031e007986 */ /* 0x0001e2000c10110e */
[----:B------:R-:W-:Y:S05]  /*c610*/  BRA `(.L_x_293) ;  /* 0x0000002000807947 */ /* 0x000fea0003800000 */
.L_x_36:
[----:B------:R-:W-:Y:S01]  /*c620*/  ISETP.GE.AND P3, PT, R41, 0x1, PT ;  /* 0x000000012900780c */ /* 0x000fe20003f66270 */
[----:B------:R-:W-:Y:S01]  /*c630*/  FMUL R227, R227, UR20 ;  /* 0x00000014e3e37c20 */ /* 0x000fe20008400000 */
[----:B------:R-:W-:Y:S01]  /*c640*/  ISETP.GE.AND P2, PT, R41, 0x9, PT ;  /* 0x000000092900780c */ /* 0x000fe20003f46270 */
[----:B------:R-:W-:Y:S01]  /*c650*/  FMUL R228, R228, UR20 ;  /* 0x00000014e4e47c20 */ /* 0x000fe20008400000 */
[C---:B------:R-:W-:Y:S01]  /*c660*/  ISETP.LT.OR P0, PT, R42.reuse, 0x1, !P3 ;  /* 0x000000012a00780c */ /* 0x040fe20005f01670 */
[----:B------:R-:W-:Y:S01]  /*c670*/  FMUL R225, R225, UR20 ;  /* 0x00000014e1e17c20 */ /* 0x000fe20008400000 */
[----:B------:R-:W-:Y:S01]  /*c680*/  ISETP.LT.OR P1, PT, R42, 0x2, !P3 ;  /* 0x000000022a00780c */ /* 0x000fe20005f21670 */
[----:B------:R-:W-:Y:S01]  /*c690*/  FMUL R226, R226, UR20 ;  /* 0x00000014e2e27c20 */ /* 0x000fe20008400000 */
[----:B------:R-:W-:Y:S02]  /*c6a0*/  ISETP.LT.OR P6, PT, R42, 0x2, !P2 ;  /* 0x000000022a00780c */ /* 0x000fe400057c1670 */
[----:B------:R-:W-:-:S02]  /*c6b0*/  F2FP.SATFINITE.E4M3.F32.PACK_AB_MERGE_C R33, RZ, R228, RZ ;  /* 0x000000e4ff21723e */ /* 0x000fc400048070ff */
[----:B------:R-:W-:Y:S02]  /*c6c0*/  F2FP.SATFINITE.E4M3.F32.PACK_AB_MERGE_C R227, RZ, R227, RZ ;  /* 0x000000e3ffe3723e */ /* 0x000fe400048070ff */
[C---:B------:R-:W-:Y:S02]  /*c6d0*/  ISETP.LT.OR P5, PT, R42.reuse, 0x1, !P2 ;  /* 0x000000012a00780c */ /* 0x040fe400057a1670 */
[----:B------:R-:W-:Y:S01]  /*c6e0*/  F2FP.SATFINITE.E4M3.F32.PACK_AB_MERGE_C R225, RZ, R225, RZ ;  /* 0x000000e1ffe1723e */ /* 0x000fe200048070ff */
[----:B------:R0:W-:Y:S01]  /*c6f0*/  @!P0 STG.E.U8 desc[UR14][R24.64], R33 ;  /* 0x0000002118008986 */ /* 0x0001e2000c10110e */
[----:B------:R-:W-:Y:S01]  /*c700*/  ISETP.LT.OR P0, PT, R42, 0x9, !P3 ;  /* 0x000000092a00780c */ /* 0x000fe20005f01670 */
[----:B------:R-:W-:Y:S01]  /*c710*/  FMUL R224, R224, UR20 ;  /* 0x00000014e0e07c20 */ /* 0x000fe20008400000 */
[----:B------:R-:W-:Y:S01]  /*c720*/  F2FP.SATFINITE.E4M3.F32.PACK_AB_MERGE_C R35, RZ, R226, RZ ;  /* 0x000000e2ff23723e */ /* 0x000fe200048070ff */
[----:B------:R-:W-:Y:S01]  /*c730*/  @!P1 STG.E.U8 desc[UR14][R24.64+0x1], R227 ;  /* 0x000001e318009986 */ /* 0x000fe2000c10110e */
[----:B------:R-:W-:-:S03]  /*c740*/  ISETP.LT.OR P1, PT, R42, 0xa, !P3 ;  /* 0x0000000a2a00780c */ /* 0x000fc60005f21670 */
[----:B------:R-:W-:Y:S01]  /*c750*/  @!P6 STG.E.U8 desc[UR14][R26.64+0x1], R225 ;  /* 0x000001e11a00e986 */ /* 0x000fe2000c10110e */
[----:B------:R-:W-:Y:S01]  /*c760*/  ISETP.LT.OR P6, PT, R42, 0xa, !P2 ;  /* 0x0000000a2a00780c */ /* 0x000fe200057c1670 */
[----:B------:R-:W-:Y:S01]  /*c770*/  FMUL R223, R223, UR20 ;  /* 0x00000014dfdf7c20 */ /* 0x000fe20008400000 */
[----:B------:R-:W-:Y:S01]  /*c780*/  FMUL R221, R221, UR20 ;  /* 0x00000014dddd7c20 */ /* 0x000fe20008400000 */
[----:B------:R2:W-:Y:S01]  /*c790*/  @!P5 STG.E.U8 desc[UR14][R26.64], R35 ;  /* 0x000000231a00d986 */ /* 0x0005e2000c10110e */
[----:B0-----:R-:W-:Y:S02]  /*c7a0*/  F2FP.SATFINITE.E4M3.F32.PACK_AB_MERGE_C R33, RZ, R224, RZ ;  /* 0x000000e0ff21723e */ /* 0x001fe400048070ff */
[----:B------:R-:W-:Y:S01]  /*c7b0*/  F2FP.SATFINITE.E4M3.F32.PACK_AB_MERGE_C R223, RZ, R223, RZ ;  /* 0x000000dfffdf723e */ /* 0x000fe200048070ff */
[----:B------:R-:W-:Y:S01]  /*c7c0*/  FMUL R222, R222, UR20 ;  /* 0x00000014dede7c20 */ /* 0x000fe20008400000 */
[----:B------:R-:W-:Y:S01]  /*c7d0*/  ISETP.LT.OR P5, PT, R42, 0x9, !P2 ;  /* 0x000000092a00780c */ /* 0x000fe200057a1670 */
[----:B------:R-:W-:Y:S01]  /*c7e0*/  FMUL R220, R220, UR20 ;  /* 0x00000014dcdc7c20 */ /* 0x000fe20008400000 */
[----:B------:R-:W-:Y:S01]  /*c7f0*/  F2FP.SATFINITE.E4M3.F32.PACK_AB_MERGE_C R221, RZ, R221, RZ ;  /* 0x000000ddffdd723e */ /* 0x000fe200048070ff */
[----:B------:R0:W-:Y:S01]  /*c800*/  @!P0 STG.E.U8 desc[UR14][R24.64+0x8], R33 ;  /* 0x0000082118008986 */ /* 0x0001e2000c10110e */
[----:B------:R-:W-:-:S03]  /*c810*/  ISETP.LT.OR P0, PT, R42, 0x11, !P3 ;  /* 0x000000112a00780c */ /* 0x000fc60005f01670 */
[----:B------:R-:W-:Y:S01]  /*c820*/  @!P1 STG.E.U8 desc[UR14][R24.64+0x9], R223 ;  /* 0x000009df18009986 */ /* 0x000fe2000c10110e */
[----:B------:R-:W-:-:S03]  /*c830*/  ISETP.LT.OR P1, PT, R42, 0x12, !P3 ;  /* 0x000000122a00780c */ /* 0x000fc60005f21670 */
[----:B------:R-:W-:Y:S01]  /*c840*/  @!P6 STG.E.U8 desc[UR14][R26.64+0x9], R221 ;  /* 0x000009dd1a00e986 */ /* 0x000fe2000c10110e */
[C---:B------:R-:W-:Y:S01]  /*c850*/  ISETP.LT.OR P6, PT, R42.reuse, 0x12, !P2 ;  /* 0x000000122a00780c */ /* 0x040fe200057c1670 */
[----:B------:R-:W-:Y:S01]  /*c860*/  FMUL R219, R219, UR20 ;  /* 0x00000014dbdb7c20 */ /* 0x000fe20008400000 */
[----:B--2---:R-:W-:Y:S01]  /*c870*/  F2FP.SATFINITE.E4M3.F32.PACK_AB_MERGE_C R35, RZ, R222, RZ ;  /* 0x000000deff23723e */ /* 0x004fe200048070ff */
[----:B------:R-:W-:Y:S01]  /*c880*/  FMUL R217, R217, UR20 ;  /* 0x00000014d9d97c20 */ /* 0x000fe20008400000 */
[----:B0-----:R-:W-:Y:S01]  /*c890*/  F2FP.SATFINITE.E4M3.F32.PACK_AB_MERGE_C R33, RZ, R220, RZ ;  /* 0x000000dcff21723e */ /* 0x001fe200048070ff */
[----:B------:R-:W2:Y:S01]  /*c8a0*/  LDL.LU R226, [R1+0x8] ;  /* 0x0000080001e27983 */ /* 0x000ea20000300800 */
[----:B------:R-:W-:Y:S02]  /*c8b0*/  F2FP.SATFINITE.E4M3.F32.PACK_AB_MERGE_C R219, RZ, R219, RZ ;  /* 0x000000dbffdb723e */ /* 0x000fe400048070ff */
[----:B------:R-:W-:Y:S01]  /*c8c0*/  F2FP.SATFINITE.E4M3.F32.PACK_AB_MERGE_C R217, RZ, R217, RZ ;  /* 0x000000d9ffd9723e */ /* 0x000fe200048070ff */
[----:B------:R0:W-:Y:S01]  /*c8d0*/  @!P5 STG.E.U8 desc[UR14][R26.64+0x8], R35 ;  /* 0x000008231a00d986 */ /* 0x0001e2000c10110e */
[----:B------:R-:W-:Y:S01]  /*c8e0*/  ISETP.LT.OR P5, PT, R42, 0x11, !P2 ;  /* 0x000000112a00780c */ /* 0x000fe200057a1670 */
[----:B------:R-:W-:-:S02]  /*c8f0*/  FMUL R218, R218, UR20 ;  /* 0x00000014dada7c20 */ /* 0x000fc40008400000 */
[----:B------:R-:W3:Y:S04]  /*c900*/  LDL.LU R227, [R1+0x4] ;  /* 0x0000040001e37983 */ /* 0x000ee80000300800 */
[----:B------:R-:W4:Y:S04]  /*c910*/  LDL.LU R225, [R1] ;  /* 0x0000000001e17983 */ /* 0x000f280000300800 */
[----:B------:R1:W-:Y:S01]  /*c920*/  @!P0 STG.E.U8 desc[UR14][R24.64+0x10], R33 ;  /* 0x0000102118008986 */ /* 0x0003e2000c10110e */
[----:B------:R-:W-:-:S03]  /*c930*/  ISETP.LT.OR P0, PT, R42, 0x19, !P3 ;  /* 0x000000192a00780c */ /* 0x000fc60005f01670 */
[----:B------:R-:W-:Y:S01]  /*c940*/  @!P1 STG.E.U8 desc[UR14][R24.64+0x11], R219 ;  /* 0x000011db18009986 */ /* 0x000fe2000c10110e */
[----:B------:R-:W-:-:S03]  /*c950*/  ISETP.LT.OR P1, PT, R42, 0x1a, !P3 ;  /* 0x0000001a2a00780c */ /* 0x000fc60005f21670 */
[----:B------:R-:W-:Y:S01]  /*c960*/  @!P6 STG.E.U8 desc[UR14][R26.64+0x11], R217 ;  /* 0x000011d91a00e986 */ /* 0x000fe2000c10110e */
[----:B------:R-:W-:Y:S01]  /*c970*/  ISETP.LT.OR P6, PT, R42, 0x1a, !P2 ;  /* 0x0000001a2a00780c */ /* 0x000fe200057c1670 */
[----:B------:R-:W-:Y:S01]  /*c980*/  FMUL R216, R216, UR20 ;  /* 0x00000014d8d87c20 */ /* 0x000fe20008400000 */
[----:B0-----:R-:W-:Y:S01]  /*c990*/  F2FP.SATFINITE.E4M3.F32.PACK_AB_MERGE_C R35, RZ, R218, RZ ;  /* 0x000000daff23723e */ /* 0x001fe200048070ff */
[----:B------:R-:W-:Y:S01]  /*c9a0*/  FMUL R215, R215, UR20 ;  /* 0x00000014d7d77c20 */ /* 0x000fe20008400000 */
[----:B------:R-:W-:Y:S01]  /*c9b0*/  FMUL R213, R213, UR20 ;  /* 0x00000014d5d57c20 */ /* 0x000fe20008400000 */
[----:B------:R-:W-:Y:S01]  /*c9c0*/  FMUL R214, R214, UR20 ;  /* 0x00000014d6d67c20 */ /* 0x000fe20008400000 */
[----:B-1----:R-:W-:Y:S01]  /*c9d0*/  F2FP.SATFINITE.E4M3.F32.PACK_AB_MERGE_C R33, RZ, R216, RZ ;  /* 0x000000d8ff21723e */ /* 0x002fe200048070ff */
[----:B------:R0:W-:Y:S01]  /*c9e0*/  @!P5 STG.E.U8 desc[UR14][R26.64+0x10], R35 ;  /* 0x000010231a00d986 */ /* 0x0001e2000c10110e */
[----:B------:R-:W-:Y:S02]  /*c9f0*/  F2FP.SATFINITE.E4M3.F32.PACK_AB_MERGE_C R215, RZ, R215, RZ ;  /* 0x000000d7ffd7723e */ /* 0x000fe400048070ff */
        /* <DEDUP_REMOVED lines=12> */
[----:B-1----:R-:W-:Y:S01]  /*cac0*/  F2FP.SATFINITE.E4M3.F32.PACK_AB_MERGE_C R33, RZ, R212, RZ ;  /* 0x000000d4ff21723e */ /* 0x002fe200048070ff */
[----:B------:R-:W-:Y:S01]  /*cad0*/  FMUL R210, R210, UR20 ;  /* 0x00000014d2d27c20 */ /* 0x000fe20008400000 */
[----:B------:R-:W-:Y:S01]  /*cae0*/  F2FP.SATFINITE.E4M3.F32.PACK_AB_MERGE_C R211, RZ, R211, RZ ;  /* 0x000000d3ffd3723e */ /* 0x000fe200048070ff */
[----:B------:R0:W-:Y:S01]  /*caf0*/  @!P5 STG.E.U8 desc[UR14][R26.64+0x18], R35 ;  /* 0x000018231a00d986 */ /* 0x0001e2000c10110e */
[C---:B------:R-:W-:Y:S02]  /*cb00*/  ISETP.LT.OR P5, PT, R42.reuse, 0x21, !P2 ;  /* 0x000000212a00780c */ /* 0x040fe400057a1670 */
        /* <DEDUP_REMOVED lines=111> */
[C---:B------:R-:W-:Y:S01]  /*d200*/  ISETP.LT.OR P5, PT, R42.reuse, 0x59, !P2 ;  /* 0x000000592a00780c */ /* 0x040fe200057a1670 */
[----:B------:R-:W-:Y:S01]  /*d210*/  FMUL R179, R179, UR20 ;  /* 0x00000014b3b37c20 */ /* 0x000fe20008400000 */
[----:B------:R-:W-:Y:S01]  /*d220*/  F2FP.SATFINITE.E4M3.F32.PACK_AB_MERGE_C R181, RZ, R181, RZ ;  /* 0x000000b5ffb5723e */ /* 0x000fe200048070ff */
[----:B------:R1:W-:Y:S04]  /*d230*/  @!P0 STG.E.U8 desc[UR14][R24.64+0x58], R33 ;  /* 0x0000582118008986 */ /* 0x0003e8000c10110e */
[----:B------:R-:W-:Y:S04]  /*d240*/  @!P1 STG.E.U8 desc[UR14][R24.64+0x59], R183 ;  /* 0x000059b718009986 */ /* 0x000fe8000c10110e */
[----:B------:R-:W-:Y:S01]  /*d250*/  @!P6 STG.E.U8 desc[UR14][R26.64+0x59], R181 ;  /* 0x000059b51a00e986 */ /* 0x000fe2000c10110e */
[----:B------:R-:W-:-:S02]  /*d260*/  ISETP.LT.OR P6, PT, R42, 0x62, !P3 ;  /* 0x000000622a00780c */ /* 0x000fc40005fc1670 */
[----:B0-----:R-:W-:Y:S01]  /*d270*/  F2FP.SATFINITE.E4M3.F32.PACK_AB_MERGE_C R35, RZ, R182, RZ ;  /* 0x000000b6ff23723e */ /* 0x001fe200048070ff */
[----:B------:R-:W-:Y:S01]  /*d280*/  FMUL R180, R180, UR20 ;  /* 0x00000014b4b47c20 */ /* 0x000fe20008400000 */
[----:B------:R-:W-:Y:S01]  /*d290*/  F2FP.SATFINITE.E4M3.F32.PACK_AB_MERGE_C R179, RZ, R179, RZ ;  /* 0x000000b3ffb3723e */ /* 0x000fe200048070ff */
[----:B------:R-:W-:Y:S01]  /*d2a0*/  FMUL R178, R178, UR20 ;  /* 0x00000014b2b27c20 */ /* 0x000fe20008400000 */
[----:B------:R-:W-:Y:S01]  /*d2b0*/  FMUL R177, R177, UR20 ;  /* 0x00000014b1b17c20 */ /* 0x000fe20008400000 */
[----:B------:R0:W-:Y:S01]  /*d2c0*/  @!P5 STG.E.U8 desc[UR14][R26.64+0x58], R35 ;  /* 0x000058231a00d986 */ /* 0x0001e2000c10110e */
[C---:B------:R-:W-:Y:S02]  /*d2d0*/  ISETP.LT.OR P5, PT, R42.reuse, 0x61, !P3 ;  /* 0x000000612a00780c */ /* 0x040fe40005fa1670 */
[----:B------:R-:W-:Y:S01]  /*d2e0*/  ISETP.LT.OR P0, PT, R42, 0x61, !P2 ;  /* 0x000000612a00780c */ /* 0x000fe20005701670 */
[----:B------:R-:W-:Y:S01]  /*d2f0*/  FMUL R176, R176, UR20 ;  /* 0x00000014b0b07c20 */ /* 0x000fe20008400000 */
[C---:B------:R-:W-:Y:S01]  /*d300*/  ISETP.LT.OR P1, PT, R42.reuse, 0x62, !P2 ;  /* 0x000000622a00780c */ /* 0x040fe20005721670 */
[----:B------:R-:W-:Y:S01]  /*d310*/  @!P6 STG.E.U8 desc[UR14][R24.64+0x61], R179 ;  /* 0x000061b31800e986 */ /* 0x000fe2000c10110e */
[----:B------:R-:W-:-:S02]  /*d320*/  ISETP.LT.OR P6, PT, R42, 0x69, !P3 ;  /* 0x000000692a00780c */ /* 0x000fc40005fc1670 */
[----:B-1----:R-:W-:Y:S01]  /*d330*/  F2FP.SATFINITE.E4M3.F32.PACK_AB_MERGE_C R33, RZ, R180, RZ ;  /* 0x000000b4ff21723e */ /* 0x002fe200048070ff */
[----:B------:R-:W-:Y:S01]  /*d340*/  FMUL R175, R175, UR20 ;  /* 0x00000014afaf7c20 */ /* 0x000fe20008400000 */
[----:B------:R-:W-:Y:S01]  /*d350*/  F2FP.SATFINITE.E4M3.F32.PACK_AB_MERGE_C R177, RZ, R177, RZ ;  /* 0x000000b1ffb1723e */ /* 0x000fe200048070ff */
[----:B------:R-:W-:Y:S01]  /*d360*/  FMUL R174, R174, UR20 ;  /* 0x00000014aeae7c20 */ /* 0x000fe20008400000 */
[----:B0-----:R-:W-:Y:S01]  /*d370*/  F2FP.SATFINITE.E4M3.F32.PACK_AB_MERGE_C R35, RZ, R178, RZ ;  /* 0x000000b2ff23723e */ /* 0x001fe200048070ff */
[----:B------:R0:W-:Y:S01]  /*d380*/  @!P5 STG.E.U8 desc[UR14][R24.64+0x60], R33 ;  /* 0x000060211800d986 */ /* 0x0001e2000c10110e */
[----:B------:R-:W-:-:S03]  /*d390*/  F2FP.SATFINITE.E4M3.F32.PACK_AB_MERGE_C R37, RZ, R176, RZ ;  /* 0x000000b0ff25723e */ /* 0x000fc600048070ff */
[----:B------:R1:W-:Y:S01]  /*d3a0*/  @!P0 STG.E.U8 desc[UR14][R26.64+0x60], R35 ;  /* 0x000060231a008986 */ /* 0x0003e2000c10110e */
[----:B------:R-:W-:-:S03]  /*d3b0*/  ISETP.LT.OR P0, PT, R42, 0x6a, !P3 ;  /* 0x0000006a2a00780c */ /* 0x000fc60005f01670 */
[----:B------:R-:W-:Y:S01]  /*d3c0*/  @!P1 STG.E.U8 desc[UR14][R26.64+0x61], R177 ;  /* 0x000061b11a009986 */ /* 0x000fe2000c10110e */
[C---:B------:R-:W-:Y:S02]  /*d3d0*/  ISETP.LT.OR P1, PT, R42.reuse, 0x69, !P2 ;  /* 0x000000692a00780c */ /* 0x040fe40005721670 */
[C---:B------:R-:W-:Y:S01]  /*d3e0*/  ISETP.LT.OR P5, PT, R42.reuse, 0x6a, !P2 ;  /* 0x0000006a2a00780c */ /* 0x040fe200057a1670 */
[----:B------:R-:W-:Y:S01]  /*d3f0*/  @!P6 STG.E.U8 desc[UR14][R24.64+0x68], R37 ;  /* 0x000068251800e986 */ /* 0x000fe2000c10110e */
[----:B------:R-:W-:Y:S01]  /*d400*/  ISETP.LT.OR P6, PT, R42, 0x71, !P3 ;  /* 0x000000712a00780c */ /* 0x000fe20005fc1670 */
[----:B------:R-:W-:Y:S01]  /*d410*/  FMUL R173, R173, UR20 ;  /* 0x00000014adad7c20 */ /* 0x000fe20008400000 */
[----:B------:R-:W-:Y:S01]  /*d420*/  F2FP.SATFINITE.E4M3.F32.PACK_AB_MERGE_C R175, RZ, R175, RZ ;  /* 0x000000afffaf723e */ /* 0x000fe200048070ff */
[----:B------:R-:W-:Y:S01]  /*d430*/  FMUL R172, R172, UR20 ;  /* 0x00000014acac7c20 */ /* 0x000fe20008400000 */
[----:B0-----:R-:W-:Y:S01]  /*d440*/  F2FP.SATFINITE.E4M3.F32.PACK_AB_MERGE_C R33, RZ, R174, RZ ;  /* 0x000000aeff21723e */ /* 0x001fe200048070ff */
[----:B------:R-:W-:Y:S01]  /*d450*/  FMUL R171, R171, UR20 ;  /* 0x00000014abab7c20 */ /* 0x000fe20008400000 */
[----:B------:R-:W-:Y:S01]  /*d460*/  F2FP.SATFINITE.E4M3.F32.PACK_AB_MERGE_C R173, RZ, R173, RZ ;  /* 0x000000adffad723e */ /* 0x000fe200048070ff */
[----:B------:R-:W-:Y:S01]  /*d470*/  @!P0 STG.E.U8 desc[UR14][R24.64+0x69], R175 ;  /* 0x000069af18008986 */ /* 0x000fe2000c10110e */
[----:B-1----:R-:W-:-:S02]  /*d480*/  F2FP.SATFINITE.E4M3.F32.PACK_AB_MERGE_C R35, RZ, R172, RZ ;  /* 0x000000acff23723e */ /* 0x002fc400048070ff */
[C---:B------:R-:W-:Y:S01]  /*d490*/  ISETP.LT.OR P0, PT, R42.reuse, 0x72, !P3 ;  /* 0x000000722a00780c */ /* 0x040fe20005f01670 */
[----:B------:R0:W-:Y:S01]  /*d4a0*/  @!P1 STG.E.U8 desc[UR14][R26.64+0x68], R33 ;  /* 0x000068211a009986 */ /* 0x0001e2000c10110e */
[----:B------:R-:W-:Y:S01]  /*d4b0*/  ISETP.LT.OR P1, PT, R42, 0x71, !P2 ;  /* 0x000000712a00780c */ /* 0x000fe20005721670 */
[----:B------:R-:W-:Y:S02]  /*d4c0*/  FMUL R170, R170, UR20 ;  /* 0x00000014aaaa7c20 */ /* 0x000fe40008400000 */
[----:B------:R-:W-:Y:S01]  /*d4d0*/  @!P5 STG.E.U8 desc[UR14][R26.64+0x69], R173 ;  /* 0x000069ad1a00d986 */ /* 0x000fe2000c10110e */
[C---:B------:R-:W-:Y:S01]  /*d4e0*/  ISETP.LT.OR P5, PT, R42.reuse, 0x72, !P2 ;  /* 0x000000722a00780c */ /* 0x040fe200057a1670 */
[----:B------:R-:W-:Y:S02]  /*d4f0*/  FMUL R169, R169, UR20 ;  /* 0x00000014a9a97c20 */ /* 0x000fe40008400000 */
[----:B------:R1:W-:Y:S01]  /*d500*/  @!P6 STG.E.U8 desc[UR14][R24.64+0x70], R35 ;  /* 0x000070231800e986 */ /* 0x0003e2000c10110e */
[----:B------:R-:W-:-:S02]  /*d510*/  ISETP.LT.OR P6, PT, R42, 0x79, !P3 ;  /* 0x000000792a00780c */ /* 0x000fc40005fc1670 */
        /* <DEDUP_REMOVED lines=8> */
[----:B------:R-:W-:Y:S02]  /*d5a0*/  F2FP.SATFINITE.E4M3.F32.PACK_AB_MERGE_C R167, RZ, R167, RZ ;  /* 0x000000a7ffa7723e */ /* 0x000fe400048070ff */
[----:B-1----:R-:W-:Y:S01]  /*d5b0*/  F2FP.SATFINITE.E4M3.F32.PACK_AB_MERGE_C R35, RZ, R168, RZ ;  /* 0x000000a8ff23723e */ /* 0x002fe200048070ff */
[----:B------:R-:W-:Y:S01]  /*d5c0*/  @!P1 STG.E.U8 desc[UR14][R26.64+0x70], R33 ;  /* 0x000070211a009986 */ /* 0x000fe2000c10110e */
[----:B------:R-:W-:-:S03]  /*d5d0*/  ISETP.GE.AND P1, PT, R41, 0x81, PT ;  /* 0x000000812900780c */ /* 0x000fc60003f26270 */
[----:B------:R-:W-:Y:S01]  /*d5e0*/  @!P5 STG.E.U8 desc[UR14][R26.64+0x71], R169 ;  /* 0x000071a91a00d986 */ /* 0x000fe2000c10110e */
[C---:B------:R-:W-:Y:S02]  /*d5f0*/  ISETP.LT.OR P5, PT, R42.reuse, 0x79, !P2 ;  /* 0x000000792a00780c */ /* 0x040fe400057a1670 */
[C---:B------:R-:W-:Y:S01]  /*d600*/  ISETP.LT.OR P2, PT, R42.reuse, 0x7a, !P2 ;  /* 0x0000007a2a00780c */ /* 0x040fe20005741670 */
[----:B------:R-:W-:Y:S01]  /*d610*/  @!P6 STG.E.U8 desc[UR14][R24.64+0x78], R35 ;  /* 0x000078231800e986 */ /* 0x000fe2000c10110e */
[C---:B------:R-:W-:Y:S01]  /*d620*/  ISETP.LT.OR P6, PT, R42.reuse, 0x1, !P1 ;  /* 0x000000012a00780c */ /* 0x040fe20004fc1670 */
[----:B------:R-:W-:Y:S02]  /*d630*/  FMUL R165, R165, UR20 ;  /* 0x00000014a5a57c20 */ /* 0x000fe40008400000 */
[----:B------:R0:W-:Y:S01]  /*d640*/  @!P3 STG.E.U8 desc[UR14][R24.64+0x79], R167 ;  /* 0x000079a71800b986 */ /* 0x0001e2000c10110e */
[----:B------:R-:W-:Y:S01]  /*d650*/  ISETP.LT.OR P3, PT, R42, 0x2, !P1 ;  /* 0x000000022a00780c */ /* 0x000fe20004f61670 */
[----:B------:R-:W-:Y:S01]  /*d660*/  FMUL R164, R164, UR20 ;  /* 0x00000014a4a47c20 */ /* 0x000fe20008400000 */
[----:B------:R-:W-:Y:S01]  /*d670*/  FMUL R163, R163, UR20 ;  /* 0x00000014a3a37c20 */ /* 0x000fe20008400000 */
[----:B------:R-:W-:Y:S01]  /*d680*/  F2FP.SATFINITE.E4M3.F32.PACK_AB_MERGE_C R37, RZ, R166, RZ ;  /* 0x000000a6ff25723e */ /* 0x000fe200048070ff */
[----:B------:R-:W-:Y:S01]  /*d690*/  FMUL R162, R162, UR20 ;  /* 0x00000014a2a27c20 */ /* 0x000fe20008400000 */
[----:B------:R-:W-:Y:S01]  /*d6a0*/  F2FP.SATFINITE.E4M3.F32.PACK_AB_MERGE_C R165, RZ, R165, RZ ;  /* 0x000000a5ffa5723e */ /* 0x000fe200048070ff */
[----:B------:R-:W-:Y:S01]  /*d6b0*/  FMUL R161, R161, UR20 ;  /* 0x00000014a1a17c20 */ /* 0x000fe20008400000 */
[----:B------:R-:W-:Y:S01]  /*d6c0*/  F2FP.SATFINITE.E4M3.F32.PACK_AB_MERGE_C R163, RZ, R163, RZ ;  /* 0x000000a3ffa3723e */ /* 0x000fe200048070ff */
[----:B------:R-:W-:Y:S01]  /*d6d0*/  FMUL R160, R160, UR20 ;  /* 0x00000014a0a07c20 */ /* 0x000fe20008400000 */
[----:B------:R-:W-:Y:S01]  /*d6e0*/  ISETP.GE.AND P0, PT, R41, 0x89, PT ;  /* 0x000000892900780c */ /* 0x000fe20003f06270 */
[----:B------:R-:W-:Y:S01]  /*d6f0*/  FMUL R159, R159, UR20 ;  /* 0x000000149f9f7c20 */ /* 0x000fe20008400000 */
[----:B0-----:R-:W-:Y:S01]  /*d700*/  F2FP.SATFINITE.E4M3.F32.PACK_AB_MERGE_C R25, RZ, R164, RZ ;  /* 0x000000a4ff19723e */ /* 0x001fe200048070ff */
[----:B------:R-:W-:Y:S01]  /*d710*/  @!P5 STG.E.U8 desc[UR14][R26.64+0x78], R37 ;  /* 0x000078251a00d986 */ /* 0x000fe2000c10110e */
[----:B------:R-:W-:-:S03]  /*d720*/  ISETP.LT.OR P5, PT, R42, 0x1, !P0 ;  /* 0x000000012a00780c */ /* 0x000fc600047a1670 */
[----:B------:R-:W-:Y:S04]  /*d730*/  @!P2 STG.E.U8 desc[UR14][R26.64+0x79], R165 ;  /* 0x000079a51a00a986 */ /* 0x000fe8000c10110e */
[----:B------:R0:W-:Y:S01]  /*d740*/  @!P6 STG.E.U8 desc[UR14][R28.64], R25 ;  /* 0x000000191c00e986 */ /* 0x0001e2000c10110e */
[----:B------:R-:W-:-:S03]  /*d750*/  ISETP.LT.OR P6, PT, R42, 0x2, !P0 ;  /* 0x000000022a00780c */ /* 0x000fc600047c1670 */
[----:B------:R-:W-:Y:S01]  /*d760*/  @!P3 STG.E.U8 desc[UR14][R28.64+0x1], R163 ;  /* 0x000001a31c00b986 */ /* 0x000fe2000c10110e */
[C---:B------:R-:W-:Y:S02]  /*d770*/  ISETP.LT.OR P3, PT, R42.reuse, 0x9, !P1 ;  /* 0x000000092a00780c */ /* 0x040fe40004f61670 */
[----:B------:R-:W-:Y:S01]  /*d780*/  ISETP.LT.OR P2, PT, R42, 0xa, !P1 ;  /* 0x0000000a2a00780c */ /* 0x000fe20004f41670 */
[----:B------:R-:W-:Y:S01]  /*d790*/  FMUL R158, R158, UR20 ;  /* 0x000000149e9e7c20 */ /* 0x000fe20008400000 */
[----:B------:R-:W-:Y:S01]  /*d7a0*/  F2FP.SATFINITE.E4M3.F32.PACK_AB_MERGE_C R33, RZ, R162, RZ ;  /* 0x000000a2ff21723e */ /* 0x000fe200048070ff */
[----:B------:R-:W-:Y:S01]  /*d7b0*/  FMUL R157, R157, UR20 ;  /* 0x000000149d9d7c20 */ /* 0x000fe20008400000 */
[----:B------:R-:W-:Y:S01]  /*d7c0*/  F2FP.SATFINITE.E4M3.F32.PACK_AB_MERGE_C R161, RZ, R161, RZ ;  /* 0x000000a1ffa1723e */ /* 0x000fe200048070ff */
[----:B------:R-:W-:Y:S01]  /*d7d0*/  FMUL R156, R156, UR20 ;  /* 0x000000149c9c7c20 */ /* 0x000fe20008400000 */
[----:B0-----:R-:W-:Y:S01]  /*d7e0*/  F2FP.SATFINITE.E4M3.F32.PACK_AB_MERGE_C R25, RZ, R160, RZ ;  /* 0x000000a0ff19723e */ /* 0x001fe200048070ff */
[----:B------:R-:W-:Y:S01]  /*d7f0*/  @!P5 STG.E.U8 desc[UR14][R30.64], R33 ;  /* 0x000000211e00d986 */ /* 0x000fe2000c10110e */
[----:B------:R-:W-:-:S02]  /*d800*/  F2FP.SATFINITE.E4M3.F32.PACK_AB_MERGE_C R159, RZ, R159, RZ ;  /* 0x0000009fff9f723e */ /* 0x000fc400048070ff */
[C---:B------:R-:W-:Y:S01]  /*d810*/  ISETP.LT.OR P5, PT, R42.reuse, 0x9, !P0 ;  /* 0x000000092a00780c */ /* 0x040fe200047a1670 */
[----:B------:R-:W-:Y:S01]  /*d820*/  @!P6 STG.E.U8 desc[UR14][R30.64+0x1], R161 ;  /* 0x000001a11e00e986 */ /* 0x000fe2000c10110e */
[----:B------:R-:W-:-:S03]  /*d830*/  ISETP.LT.OR P6, PT, R42, 0xa, !P0 ;  /* 0x0000000a2a00780c */ /* 0x000fc600047c1670 */
[----:B------:R0:W-:Y:S01]  /*d840*/  @!P3 STG.E.U8 desc[UR14][R28.64+0x8], R25 ;  /* 0x000008191c00b986 */ /* 0x0001e2000c10110e */
[----:B------:R-:W-:-:S03]  /*d850*/  ISETP.LT.OR P3, PT, R42, 0x11, !P1 ;  /* 0x000000112a00780c */ /* 0x000fc60004f61670 */
[----:B------:R-:W-:Y:S01]  /*d860*/  @!P2 STG.E.U8 desc[UR14][R28.64+0x9], R159 ;  /* 0x0000099f1c00a986 */ /* 0x000fe2000c10110e */
[----:B------:R-:W-:Y:S01]  /*d870*/  ISETP.LT.OR P2, PT, R42, 0x12, !P1 ;  /* 0x000000122a00780c */ /* 0x000fe20004f41670 */
[----:B------:R-:W-:Y:S01]  /*d880*/  FMUL R155, R155, UR20 ;  /* 0x000000149b9b7c20 */ /* 0x000fe20008400000 */
[----:B------:R-:W-:Y:S01]  /*d890*/  F2FP.SATFINITE.E4M3.F32.PACK_AB_MERGE_C R27, RZ, R158, RZ ;  /* 0x0000009eff1b723e */ /* 0x000fe200048070ff */
[----:B------:R-:W-:Y:S01]  /*d8a0*/  FMUL R154, R154, UR20 ;  /* 0x000000149a9a7c20 */ /* 0x000fe20008400000 */
[----:B------:R-:W-:Y:S01]  /*d8b0*/  F2FP.SATFINITE.E4M3.F32.PACK_AB_MERGE_C R157, RZ, R157, RZ ;  /* 0x0000009dff9d723e */ /* 0x000fe200048070ff */
[----:B------:R-:W-:Y:S01]  /*d8c0*/  FMUL R153, R153, UR20 ;  /* 0x0000001499997c20 */ /* 0x000fe20008400000 */
        /* <DEDUP_REMOVED lines=25> */
[----:B------:R1:W-:Y:S01]  /*da60*/  @!P2 STG.E.U8 desc[UR14][R28.64+0x19], R23 ;  /* 0x000019171c00a986 */ /* 0x0003e2000c10110e */
        /* <DEDUP_REMOVED lines=11> */
[----:B------:R0:W-:Y:S01]  /*db20*/  @!P6 STG.E.U8 desc[UR14][R30.64+0x19], R21 ;  /* 0x000019151e00e986 */ /* 0x0001e2000c10110e */
[----:B------:R-:W-:-:S03]  /*db30*/  ISETP.LT.OR P6, PT, R42, 0x22, !P0 ;  /* 0x000000222a00780c */ /* 0x000fc600047c1670 */
[----:B------:R-:W-:Y:S01]  /*db40*/  @!P3 STG.E.U8 desc[UR14][R28.64+0x20], R25 ;  /* 0x000020191c00b986 */ /* 0x000fe2000c10110e */
[----:B------:R-:W-:-:S03]  /*db50*/  ISETP.LT.OR P3, PT, R42, 0x29, !P1 ;  /* 0x000000292a00780c */ /* 0x000fc60004f61670 */
[----:B------:R2:W-:Y:S01]  /*db60*/  @!P2 STG.E.U8 desc[UR14][R28.64+0x21], R19 ;  /* 0x000021131c00a986 */ /* 0x0005e2000c10110e */
[----:B------:R-:W-:Y:S01]  /*db70*/  ISETP.LT.OR P2, PT, R42, 0x2a, !P1 ;  /* 0x0000002a2a00780c */ /* 0x000fe20004f41670 */
[----:B------:R-:W-:Y:S01]  /*db80*/  FMUL R15, R15, UR20 ;  /* 0x000000140f0f7c20 */ /* 0x000fe20008400000 */
[----:B-1----:R-:W-:Y:S01]  /*db90*/  F2FP.SATFINITE.E4M3.F32.PACK_AB_MERGE_C R23, RZ, R18, RZ ;  /* 0x00000012ff17723e */ /* 0x002fe200048070ff */
[----:B------:R-:W-:Y:S01]  /*dba0*/  FMUL R14, R14, UR20 ;  /* 0x000000140e0e7c20 */ /* 0x000fe20008400000 */
[----:B------:R-:W-:Y:S01]  /*dbb0*/  F2FP.SATFINITE.E4M3.F32.PACK_AB_MERGE_C R17, RZ, R17, RZ ;  /* 0x00000011ff11723e */ /* 0x000fe200048070ff */
[----:B------:R-:W-:Y:S01]  /*dbc0*/  FMUL R13, R13, UR20 ;  /* 0x000000140d0d7c20 */ /* 0x000fe20008400000 */
[----:B0-----:R-:W-:Y:S01]  /*dbd0*/  F2FP.SATFINITE.E4M3.F32.PACK_AB_MERGE_C R21, RZ, R16, RZ ;  /* 0x00000010ff15723e */ /* 0x001fe200048070ff */
[----:B------:R-:W-:Y:S01]  /*dbe0*/  @!P5 STG.E.U8 desc[UR14][R30.64+0x20], R23 ;  /* 0x000020171e00d986 */ /* 0x000fe2000c10110e */
[----:B------:R-:W-:Y:S02]  /*dbf0*/  F2FP.SATFINITE.E4M3.F32.PACK_AB_MERGE_C R15, RZ, R15, RZ ;  /* 0x0000000fff0f723e */ /* 0x000fe400048070ff */
[C---:B------:R-:W-:Y:S01]  /*dc00*/  ISETP.LT.OR P5, PT, R42.reuse, 0x29, !P0 ;  /* 0x000000292a00780c */ /* 0x040fe200047a1670 */
[----:B------:R-:W-:Y:S01]  /*dc10*/  @!P6 STG.E.U8 desc[UR14][R30.64+0x21], R17 ;  /* 0x000021111e00e986 */ /* 0x000fe2000c10110e */
[----:B------:R-:W-:-:S03]  /*dc20*/  ISETP.LT.OR P6, PT, R42, 0x2a, !P0 ;  /* 0x0000002a2a00780c */ /* 0x000fc600047c1670 */
[----:B------:R-:W-:Y:S01]  /*dc30*/  @!P3 STG.E.U8 desc[UR14][R28.64+0x28], R21 ;  /* 0x000028151c00b986 */ /* 0x000fe2000c10110e */
[----:B------:R-:W-:Y:S01]  /*dc40*/  ISETP.LT.OR P3, PT, R42, 0x31, !P1 ;  /* 0x000000312a00780c */ /* 0x000fe20004f61670 */
[----:B------:R-:W-:Y:S02]  /*dc50*/  FMUL R12, R12, UR20 ;  /* 0x000000140c0c7c20 */ /* 0x000fe40008400000 */
[----:B------:R0:W-:Y:S01]  /*dc60*/  @!P2 STG.E.U8 desc[UR14][R28.64+0x29], R15 ;  /* 0x0000290f1c00a986 */ /* 0x0001e2000c10110e */
[----:B------:R-:W-:Y:S01]  /*dc70*/  ISETP.LT.OR P2, PT, R42, 0x32, !P1 ;  /* 0x000000322a00780c */ /* 0x000fe20004f41670 */
[----:B------:R-:W-:Y:S01]  /*dc80*/  FMUL R11, R11, UR20 ;  /* 0x000000140b0b7c20 */ /* 0x000fe20008400000 */
[----:B--2---:R-:W-:Y:S01]  /*dc90*/  F2FP.SATFINITE.E4M3.F32.PACK_AB_MERGE_C R19, RZ, R14, RZ ;  /* 0x0000000eff13723e */ /* 0x004fe200048070ff */
[----:B------:R-:W2:Y:S01]  /*dca0*/  LDL.LU R222, [R1+0x18] ;  /* 0x0000180001de7983 */ /* 0x000ea20000300800 */
[----:B------:R-:W-:Y:S02]  /*dcb0*/  F2FP.SATFINITE.E4M3.F32.PACK_AB_MERGE_C R13, RZ, R13, RZ ;  /* 0x0000000dff0d723e */ /* 0x000fe400048070ff */
[----:B------:R-:W-:Y:S01]  /*dcc0*/  F2FP.SATFINITE.E4M3.F32.PACK_AB_MERGE_C R11, RZ, R11, RZ ;  /* 0x0000000bff0b723e */ /* 0x000fe200048070ff */
[----:B------:R-:W-:Y:S01]  /*dcd0*/  @!P5 STG.E.U8 desc[UR14][R30.64+0x28], R19 ;  /* 0x000028131e00d986 */ /* 0x000fe2000c10110e */
[----:B0-----:R-:W-:-:S03]  /*dce0*/  F2FP.SATFINITE.E4M3.F32.PACK_AB_MERGE_C R15, RZ, R12, RZ ;  /* 0x0000000cff0f723e */ /* 0x001fc600048070ff */
[----:B------:R0:W-:Y:S01]  /*dcf0*/  @!P6 STG.E.U8 desc[UR14][R30.64+0x29], R13 ;  /* 0x0000290d1e00e986 */ /* 0x0001e2000c10110e */
[C---:B------:R-:W-:Y:S02]  /*dd00*/  ISETP.LT.OR P5, PT, R42.reuse, 0x31, !P0 ;  /* 0x000000312a00780c */ /* 0x040fe400047a1670 */
[C---:B------:R-:W-:Y:S01]  /*dd10*/  ISETP.LT.OR P6, PT, R42.reuse, 0x32, !P0 ;  /* 0x000000322a00780c */ /* 0x040fe200047c1670 */
[----:B------:R-:W-:Y:S01]  /*dd20*/  @!P3 STG.E.U8 desc[UR14][R28.64+0x30], R15 ;  /* 0x0000300f1c00b986 */ /* 0x000fe2000c10110e */
[----:B------:R-:W-:Y:S01]  /*dd30*/  ISETP.LT.OR P3, PT, R42, 0x39, !P1 ;  /* 0x000000392a00780c */ /* 0x000fe20004f61670 */
[----:B------:R-:W-:Y:S01]  /*dd40*/  FMUL R10, R10, UR20 ;  /* 0x000000140a0a7c20 */ /* 0x000fe20008400000 */
[----:B------:R-:W-:Y:S01]  /*dd50*/  FMUL R9, R9, UR20 ;  /* 0x0000001409097c20 */ /* 0x000fe20008400000 */
[----:B------:R-:W2:Y:S01]  /*dd60*/  LDL.LU R223, [R1+0x14] ;  /* 0x0000140001df7983 */ /* 0x000ea20000300800 */
[----:B------:R-:W-:-:S03]  /*dd70*/  FMUL R8, R8, UR20 ;  /* 0x0000001408087c20 */ /* 0x000fc60008400000 */
[----:B------:R-:W2:Y:S01]  /*dd80*/  LDL.LU R221, [R1+0x10] ;  /* 0x0000100001dd7983 */ /* 0x000ea20000300800 */
[----:B------:R-:W-:-:S03]  /*dd90*/  F2FP.SATFINITE.E4M3.F32.PACK_AB_MERGE_C R17, RZ, R10, RZ ;  /* 0x0000000aff11723e */ /* 0x000fc600048070ff */
[----:B------:R-:W2:Y:S01]  /*dda0*/  LDL.LU R220, [R1+0xc] ;  /* 0x00000c0001dc7983 */ /* 0x000ea20000300800 */
[----:B------:R-:W-:Y:S01]  /*ddb0*/  F2FP.SATFINITE.E4M3.F32.PACK_AB_MERGE_C R9, RZ, R9, RZ ;  /* 0x00000009ff09723e */ /* 0x000fe200048070ff */
[----:B------:R-:W-:Y:S01]  /*ddc0*/  FMUL R7, R7, UR20 ;  /* 0x0000001407077c20 */ /* 0x000fe20008400000 */
[----:B0-----:R-:W-:Y:S01]  /*ddd0*/  F2FP.SATFINITE.E4M3.F32.PACK_AB_MERGE_C R13, RZ, R8, RZ ;  /* 0x00000008ff0d723e */ /* 0x001fe200048070ff */
[----:B------:R0:W-:Y:S01]  /*dde0*/  @!P2 STG.E.U8 desc[UR14][R28.64+0x31], R11 ;  /* 0x0000310b1c00a986 */ /* 0x0001e2000c10110e */
[----:B------:R-:W-:Y:S01]  /*ddf0*/  ISETP.LT.OR P2, PT, R42, 0x3a, !P1 ;  /* 0x0000003a2a00780c */ /* 0x000fe20004f41670 */
[----:B-----5:R-:W-:Y:S01]  /*de00*/  FMUL R2, R2, UR20 ;  /* 0x0000001402027c20 */ /* 0x020fe20008400000 */
[----:B------:R-:W-:Y:S01]  /*de10*/  F2FP.SATFINITE.E4M3.F32.PACK_AB_MERGE_C R7, RZ, R7, RZ ;  /* 0x00000007ff07723e */ /* 0x000fe200048070ff */
[----:B------:R-:W-:Y:S01]  /*de20*/  @!P5 STG.E.U8 desc[UR14][R30.64+0x30], R17 ;  /* 0x000030111e00d986 */ /* 0x000fe2000c10110e */
[----:B------:R-:W-:Y:S01]  /*de30*/  FMUL R3, R3, UR20 ;  /* 0x0000001403037c20 */ /* 0x000fe20008400000 */
[----:B------:R-:W-:Y:S01]  /*de40*/  FMUL R4, R4, UR20 ;  /* 0x0000001404047c20 */ /* 0x000fe20008400000 */
[C---:B------:R-:W-:Y:S01]  /*de50*/  ISETP.LT.OR P5, PT, R42.reuse, 0x39, !P0 ;  /* 0x000000392a00780c */ /* 0x040fe200047a1670 */
[----:B------:R1:W-:Y:S01]  /*de60*/  @!P6 STG.E.U8 desc[UR14][R30.64+0x31], R9 ;  /* 0x000031091e00e986 */ /* 0x0003e2000c10110e */
[----:B------:R-:W-:Y:S01]  /*de70*/  ISETP.LT.OR P6, PT, R42, 0x3a, !P0 ;  /* 0x0000003a2a00780c */ /* 0x000fe200047c1670 */
[----:B------:R-:W-:Y:S01]  /*de80*/  FMUL R6, R6, UR20 ;  /* 0x0000001406067c20 */ /* 0x000fe20008400000 */
[----:B------:R-:W-:Y:S01]  /*de90*/  FMUL R5, R5, UR20 ;  /* 0x0000001405057c20 */ /* 0x000fe20008400000 */
[----:B------:R3:W-:Y:S01]  /*dea0*/  @!P3 STG.E.U8 desc[UR14][R28.64+0x38], R13 ;  /* 0x0000380d1c00b986 */ /* 0x0007e2000c10110e */
[----:B------:R-:W-:Y:S01]  /*deb0*/  ISETP.LT.OR P3, PT, R42, 0x41, !P1 ;  /* 0x000000412a00780c */ /* 0x000fe20004f61670 */
[----:B------:R-:W-:Y:S01]  /*dec0*/  FMUL R0, R0, UR20 ;  /* 0x0000001400007c20 */ /* 0x000fe20008400000 */
[----:B0-----:R-:W-:Y:S01]  /*ded0*/  F2FP.SATFINITE.E4M3.F32.PACK_AB_MERGE_C R11, RZ, R6, RZ ;  /* 0x00000006ff0b723e */ /* 0x001fe200048070ff */
[----:B------:R-:W2:Y:S01]  /*dee0*/  LDL.LU R224, [R1+0x1c] ;  /* 0x00001c0001e07983 */ /* 0x000ea20000300800 */
[----:B------:R-:W-:-:S03]  /*def0*/  F2FP.SATFINITE.E4M3.F32.PACK_AB_MERGE_C R5, RZ, R5, RZ ;  /* 0x00000005ff05723e */ /* 0x000fc600048070ff */
[----:B------:R0:W-:Y:S01]  /*df00*/  @!P2 STG.E.U8 desc[UR14][R28.64+0x39], R7 ;  /* 0x000039071c00a986 */ /* 0x0001e2000c10110e */
[----:B-1----:R-:W-:Y:S01]  /*df10*/  F2FP.SATFINITE.E4M3.F32.PACK_AB_MERGE_C R9, RZ, R4, RZ ;  /* 0x00000004ff09723e */ /* 0x002fe200048070ff */
[----:B------:R-:W-:Y:S01]  /*df20*/  FMUL R4, R226, UR20 ;  /* 0x00000014e2047c20 */ /* 0x000fe20008400000 */
[C---:B------:R-:W-:Y:S01]  /*df30*/  ISETP.LT.OR P2, PT, R42.reuse, 0x42, !P1 ;  /* 0x000000422a00780c */ /* 0x040fe20004f41670 */
[----:B------:R-:W-:Y:S01]  /*df40*/  @!P5 STG.E.U8 desc[UR14][R30.64+0x38], R11 ;  /* 0x0000380b1e00d986 */ /* 0x000fe2000c10110e */
[----:B---3--:R-:W-:Y:S01]  /*df50*/  F2FP.SATFINITE.E4M3.F32.PACK_AB_MERGE_C R13, RZ, R2, RZ ;  /* 0x00000002ff0d723e */ /* 0x008fe200048070ff */
[----:B----4-:R-:W-:Y:S01]  /*df60*/  FMUL R2, R225, UR20 ;  /* 0x00000014e1027c20 */ /* 0x010fe20008400000 */
[----:B------:R-:W-:Y:S01]  /*df70*/  ISETP.LT.OR P5, PT, R42, 0x41, !P0 ;  /* 0x000000412a00780c */ /* 0x000fe200047a1670 */
[----:B------:R-:W3:Y:S01]  /*df80*/  LDL.LU R225, [R1+0x20] ;  /* 0x0000200001e17983 */ /* 0x000ee20000300800 */
[----:B0-----:R-:W-:Y:S01]  /*df90*/  F2FP.SATFINITE.E4M3.F32.PACK_AB_MERGE_C R7, RZ, R3, RZ ;  /* 0x00000003ff07723e */ /* 0x001fe200048070ff */
[----:B------:R-:W-:-:S02]  /*dfa0*/  FMUL R3, R227, UR20 ;  /* 0x00000014e3037c20 */ /* 0x000fc40008400000 */
[----:B------:R0:W-:Y:S01]  /*dfb0*/  @!P6 STG.E.U8 desc[UR14][R30.64+0x39], R5 ;  /* 0x000039051e00e986 */ /* 0x0001e2000c10110e */
[----:B------:R-:W-:-:S03]  /*dfc0*/  ISETP.LT.OR P6, PT, R42, 0x42, !P0 ;  /* 0x000000422a00780c */ /* 0x000fc600047c1670 */
[----:B------:R-:W4:Y:S04]  /*dfd0*/  LDL.LU R227, [R1+0x24] ;  /* 0x0000240001e37983 */ /* 0x000f280000300800 */
[----:B------:R-:W4:Y:S04]  /*dfe0*/  LDL.LU R226, [R1+0x28] ;  /* 0x0000280001e27983 */ /* 0x000f280000300800 */
[----:B------:R-:W-:Y:S01]  /*dff0*/  @!P3 STG.E.U8 desc[UR14][R28.64+0x40], R9 ;  /* 0x000040091c00b986 */ /* 0x000fe2000c10110e */
[C---:B------:R-:W-:Y:S02]  /*e000*/  ISETP.LT.OR P3, PT, R42.reuse, 0x49, !P1 ;  /* 0x000000492a00780c */ /* 0x040fe40004f61670 */
[----:B0-----:R-:W-:Y:S01]  /*e010*/  F2FP.SATFINITE.E4M3.F32.PACK_AB_MERGE_C R5, RZ, R0, RZ ;  /* 0x00000000ff05723e */ /* 0x001fe200048070ff */
[----:B------:R0:W-:Y:S01]  /*e020*/  @!P2 STG.E.U8 desc[UR14][R28.64+0x41], R7 ;  /* 0x000041071c00a986 */ /* 0x0001e2000c10110e */
[----:B------:R-:W-:-:S03]  /*e030*/  ISETP.LT.OR P2, PT, R42, 0x4a, !P1 ;  /* 0x0000004a2a00780c */ /* 0x000fc60004f41670 */
[----:B------:R-:W-:Y:S01]  /*e040*/  @!P5 STG.E.U8 desc[UR14][R30.64+0x40], R13 ;  /* 0x0000400d1e00d986 */ /* 0x000fe2000c10110e */
[----:B------:R-:W-:-:S03]  /*e050*/  ISETP.LT.OR P5, PT, R42, 0x49, !P0 ;  /* 0x000000492a00780c */ /* 0x000fc600047a1670 */
[----:B------:R1:W-:Y:S01]  /*e060*/  @!P6 STG.E.U8 desc[UR14][R30.64+0x41], R5 ;  /* 0x000041051e00e986 */ /* 0x0003e2000c10110e */
[----:B0-----:R-:W-:Y:S02]  /*e070*/  F2FP.SATFINITE.E4M3.F32.PACK_AB_MERGE_C R7, RZ, R2, RZ ;  /* 0x00000002ff07723e */ /* 0x001fe400048070ff */
[----:B------:R-:W-:-:S03]  /*e080*/  ISETP.LT.OR P6, PT, R42, 0x4a, !P0 ;  /* 0x0000004a2a00780c */ /* 0x000fc600047c1670 */
[----:B------:R0:W-:Y:S01]  /*e090*/  @!P3 STG.E.U8 desc[UR14][R28.64+0x48], R7 ;  /* 0x000048071c00b986 */ /* 0x0001e2000c10110e */
[----:B------:R-:W-:Y:S02]  /*e0a0*/  ISETP.LT.OR P3, PT, R42, 0x51, !P1 ;  /* 0x000000512a00780c */ /* 0x000fe40004f61670 */
[----:B------:R-:W-:Y:S02]  /*e0b0*/  F2FP.SATFINITE.E4M3.F32.PACK_AB_MERGE_C R9, RZ, R3, RZ ;  /* 0x00000003ff09723e */ /* 0x000fe400048070ff */
[----:B------:R-:W-:-:S03]  /*e0c0*/  F2FP.SATFINITE.E4M3.F32.PACK_AB_MERGE_C R11, RZ, R4, RZ ;  /* 0x00000004ff0b723e */ /* 0x000fc600048070ff */
[----:B------:R0:W-:Y:S04]  /*e0d0*/  @!P2 STG.E.U8 desc[UR14][R28.64+0x49], R9 ;  /* 0x000049091c00a986 */ /* 0x0001e8000c10110e */
[----:B------:R-:W-:Y:S01]  /*e0e0*/  @!P5 STG.E.U8 desc[UR14][R30.64+0x48], R11 ;  /* 0x0000480b1e00d986 */ /* 0x000fe2000c10110e */
[----:B--2---:R-:W-:Y:S01]  /*e0f0*/  FMUL R2, R221, UR20 ;  /* 0x00000014dd027c20 */ /* 0x004fe20008400000 */
[----:B------:R-:W-:Y:S02]  /*e100*/  FMUL R0, R220, UR20 ;  /* 0x00000014dc007c20 */ /* 0x000fe40008400000 */
[----:B------:R-:W2:Y:S04]  /*e110*/  LDL.LU R220, [R1+0x2c] ;  /* 0x00002c0001dc7983 */ /* 0x000ea80000300800 */
[----:B------:R-:W2:Y:S01]  /*e120*/  LDL.LU R221, [R1+0x30] ;  /* 0x0000300001dd7983 */ /* 0x000ea20000300800 */
[----:B-1----:R-:W-:Y:S01]  /*e130*/  F2FP.SATFINITE.E4M3.F32.PACK_AB_MERGE_C R5, RZ, R0, RZ ;  /* 0x00000000ff05723e */ /* 0x002fe200048070ff */
[----:B------:R-:W-:Y:S01]  /*e140*/  FMUL R0, R222, UR20 ;  /* 0x00000014de007c20 */ /* 0x000fe20008400000 */
[----:B------:R-:W-:Y:S01]  /*e150*/  FMUL R3, R223, UR20 ;  /* 0x00000014df037c20 */ /* 0x000fe20008400000 */
[----:B0-----:R-:W-:Y:S01]  /*e160*/  F2FP.SATFINITE.E4M3.F32.PACK_AB_MERGE_C R7, RZ, R2, RZ ;  /* 0x00000002ff07723e */ /* 0x001fe200048070ff */
[----:B------:R-:W2:Y:S02]  /*e170*/  LDL.LU R223, [R1+0x34] ;  /* 0x0000340001df7983 */ /* 0x000ea40000300800 */
[----:B------:R-:W-:-:S02]  /*e180*/  F2FP.SATFINITE.E4M3.F32.PACK_AB_MERGE_C R13, RZ, R0, RZ ;  /* 0x00000000ff0d723e */ /* 0x000fc400048070ff */
[----:B------:R-:W2:Y:S01]  /*e190*/  LDL.LU R222, [R1+0x38] ;  /* 0x0000380001de7983 */ /* 0x000ea20000300800 */
[----:B------:R-:W-:Y:S01]  /*e1a0*/  F2FP.SATFINITE.E4M3.F32.PACK_AB_MERGE_C R9, RZ, R3, RZ ;  /* 0x00000003ff09723e */ /* 0x000fe200048070ff */
[----:B------:R-:W-:Y:S02]  /*e1b0*/  FMUL R2, R224, UR20 ;  /* 0x00000014e0027c20 */ /* 0x000fe40008400000 */
[----:B------:R-:W2:Y:S04]  /*e1c0*/  LDL.LU R224, [R1+0x3c] ;  /* 0x00003c0001e07983 */ /* 0x000ea80000300800 */
[----:B------:R-:W-:Y:S01]  /*e1d0*/  @!P6 STG.E.U8 desc[UR14][R30.64+0x49], R5 ;  /* 0x000049051e00e986 */ /* 0x000fe2000c10110e */
[----:B---3--:R-:W-:-:S03]  /*e1e0*/  FMUL R0, R225, UR20 ;  /* 0x00000014e1007c20 */ /* 0x008fc60008400000 */
[----:B------:R0:W-:Y:S04]  /*e1f0*/  @!P3 STG.E.U8 desc[UR14][R28.64+0x50], R7 ;  /* 0x000050071c00b986 */ /* 0x0001e8000c10110e */
[----:B------:R-:W3:Y:S01]  /*e200*/  LDL.LU R225, [R1+0x40] ;  /* 0x0000400001e17983 */ /* 0x000ee20000300800 */
[----:B----4-:R-:W-:-:S03]  /*e210*/  FMUL R3, R227, UR20 ;  /* 0x00000014e3037c20 */ /* 0x010fc60008400000 */
[----:B------:R-:W4:Y:S01]  /*e220*/  LDL.LU R227, [R1+0x44] ;  /* 0x0000440001e37983 */ /* 0x000f220000300800 */
[----:B0-----:R-:W-:Y:S01]  /*e230*/  F2FP.SATFINITE.E4M3.F32.PACK_AB_MERGE_C R7, RZ, R0, RZ ;  /* 0x00000000ff07723e */ /* 0x001fe200048070ff */
[----:B------:R-:W-:Y:S02]  /*e240*/  FMUL R0, R226, UR20 ;  /* 0x00000014e2007c20 */ /* 0x000fe40008400000 */
[----:B------:R-:W4:Y:S01]  /*e250*/  LDL.LU R226, [R1+0x48] ;  /* 0x0000480001e27983 */ /* 0x000f220000300800 */
[C---:B------:R-:W-:Y:S02]  /*e260*/  ISETP.LT.OR P2, PT, R42.reuse, 0x52, !P1 ;  /* 0x000000522a00780c */ /* 0x040fe40004f41670 */
[C---:B------:R-:W-:Y:S01]  /*e270*/  ISETP.LT.OR P6, PT, R42.reuse, 0x52, !P0 ;  /* 0x000000522a00780c */ /* 0x040fe200047c1670 */
[----:B------:R-:W4:Y:S01]  /*e280*/  LDL.LU R218, [R1+0x4c] ;  /* 0x00004c0001da7983 */ /* 0x000f220000300800 */
[----:B------:R-:W-:Y:S02]  /*e290*/  F2FP.SATFINITE.E4M3.F32.PACK_AB_MERGE_C R5, RZ, R2, RZ ;  /* 0x00000002ff05723e */ /* 0x000fe400048070ff */
[----:B------:R-:W-:-:S02]  /*e2a0*/  ISETP.LT.OR P5, PT, R42, 0x51, !P0 ;  /* 0x000000512a00780c */ /* 0x000fc400047a1670 */
[----:B------:R-:W-:Y:S02]  /*e2b0*/  F2FP.SATFINITE.E4M3.F32.PACK_AB_MERGE_C R11, RZ, R0, RZ ;  /* 0x00000000ff0b723e */ /* 0x000fe400048070ff */
[----:B------:R-:W-:-:S03]  /*e2c0*/  ISETP.LT.OR P3, PT, R42, 0x59, !P1 ;  /* 0x000000592a00780c */ /* 0x000fc60004f61670 */
[----:B------:R0:W-:Y:S01]  /*e2d0*/  @!P2 STG.E.U8 desc[UR14][R28.64+0x51], R9 ;  /* 0x000051091c00a986 */ /* 0x0001e2000c10110e */
[----:B------:R-:W-:-:S03]  /*e2e0*/  ISETP.LT.OR P2, PT, R42, 0x5a, !P1 ;  /* 0x0000005a2a00780c */ /* 0x000fc60004f41670 */
[----:B------:R1:W-:Y:S01]  /*e2f0*/  @!P6 STG.E.U8 desc[UR14][R30.64+0x51], R5 ;  /* 0x000051051e00e986 */ /* 0x0003e2000c10110e */
[----:B------:R-:W-:-:S03]  /*e300*/  ISETP.LT.OR P6, PT, R42, 0x5a, !P0 ;  /* 0x0000005a2a00780c */ /* 0x000fc600047c1670 */
[----:B------:R-:W-:Y:S01]  /*e310*/  @!P5 STG.E.U8 desc[UR14][R30.64+0x50], R13 ;  /* 0x0000500d1e00d986 */ /* 0x000fe2000c10110e */
[----:B0-----:R-:W-:-:S03]  /*e320*/  F2FP.SATFINITE.E4M3.F32.PACK_AB_MERGE_C R9, RZ, R3, RZ ;  /* 0x00000003ff09723e */ /* 0x001fc600048070ff */
[----:B------:R0:W-:Y:S04]  /*e330*/  @!P3 STG.E.U8 desc[UR14][R28.64+0x58], R7 ;  /* 0x000058071c00b986 */ /* 0x0001e8000c10110e */
[----:B------:R0:W-:Y:S01]  /*e340*/  @!P2 STG.E.U8 desc[UR14][R28.64+0x59], R9 ;  /* 0x000059091c00a986 */ /* 0x0001e2000c10110e */
[----:B--2---:R-:W-:-:S03]  /*e350*/  FMUL R0, R220, UR20 ;  /* 0x00000014dc007c20 */ /* 0x004fc60008400000 */
[----:B------:R-:W2:Y:S01]  /*e360*/  LDL.LU R220, [R1+0x50] ;  /* 0x0000500001dc7983 */ /* 0x000ea20000300800 */
[----:B------:R-:W-:-:S03]  /*e370*/  FMUL R2, R221, UR20 ;  /* 0x00000014dd027c20 */ /* 0x000fc60008400000 */
[----:B------:R-:W2:Y:S01]  /*e380*/  LDL.LU R221, [R1+0x54] ;  /* 0x0000540001dd7983 */ /* 0x000ea20000300800 */
[----:B-1----:R-:W-:Y:S01]  /*e390*/  F2FP.SATFINITE.E4M3.F32.PACK_AB_MERGE_C R5, RZ, R0, RZ ;  /* 0x00000000ff05723e */ /* 0x002fe200048070ff */
[----:B------:R-:W-:Y:S02]  /*e3a0*/  FMUL R3, R223, UR20 ;  /* 0x00000014df037c20 */ /* 0x000fe40008400000 */
[----:B------:R-:W2:Y:S01]  /*e3b0*/  LDL.LU R223, [R1+0x58] ;  /* 0x0000580001df7983 */ /* 0x000ea20000300800 */
[----:B0-----:R-:W-:Y:S01]  /*e3c0*/  F2FP.SATFINITE.E4M3.F32.PACK_AB_MERGE_C R7, RZ, R2, RZ ;  /* 0x00000002ff07723e */ /* 0x001fe200048070ff */
[----:B------:R-:W-:Y:S01]  /*e3d0*/  FMUL R4, R222, UR20 ;  /* 0x00000014de047c20 */ /* 0x000fe20008400000 */
[----:B------:R-:W-:Y:S01]  /*e3e0*/  F2FP.SATFINITE.E4M3.F32.PACK_AB_MERGE_C R9, RZ, R3, RZ ;  /* 0x00000003ff09723e */ /* 0x000fe200048070ff */
[----:B------:R-:W2:Y:S01]  /*e3f0*/  LDL.LU R222, [R1+0x5c] ;  /* 0x00005c0001de7983 */ /* 0x000ea20000300800 */
[----:B------:R-:W-:-:S03]  /*e400*/  FMUL R0, R224, UR20 ;  /* 0x00000014e0007c20 */ /* 0x000fc60008400000 */
[----:B------:R0:W-:Y:S04]  /*e410*/  @!P6 STG.E.U8 desc[UR14][R30.64+0x59], R5 ;  /* 0x000059051e00e986 */ /* 0x0001e8000c10110e */
[----:B------:R-:W2:Y:S01]  /*e420*/  LDL.LU R224, [R1+0x60] ;  /* 0x0000600001e07983 */ /* 0x000ea20000300800 */
[----:B0-----:R-:W-:Y:S01]  /*e430*/  F2FP.SATFINITE.E4M3.F32.PACK_AB_MERGE_C R5, RZ, R0, RZ ;  /* 0x00000000ff05723e */ /* 0x001fe200048070ff */
[----:B---3--:R-:W-:Y:S02]  /*e440*/  FMUL R2, R225, UR20 ;  /* 0x00000014e1027c20 */ /* 0x008fe40008400000 */
[----:B------:R-:W3:Y:S01]  /*e450*/  LDL.LU R225, [R1+0x64] ;  /* 0x0000640001e17983 */ /* 0x000ee20000300800 */
[----:B----4-:R-:W-:-:S03]  /*e460*/  FMUL R3, R227, UR20 ;  /* 0x00000014e3037c20 */ /* 0x010fc60008400000 */
[----:B------:R-:W4:Y:S01]  /*e470*/  LDL.LU R227, [R1+0x68] ;  /* 0x0000680001e37983 */ /* 0x000f220000300800 */
[----:B------:R-:W-:-:S03]  /*e480*/  FMUL R0, R226, UR20 ;  /* 0x00000014e2007c20 */ /* 0x000fc60008400000 */
[----:B------:R-:W4:Y:S01]  /*e490*/  LDL.LU R226, [R1+0x6c] ;  /* 0x00006c0001e27983 */ /* 0x000f220000300800 */
[C---:B------:R-:W-:Y:S02]  /*e4a0*/  ISETP.LT.OR P5, PT, R42.reuse, 0x59, !P0 ;  /* 0x000000592a00780c */ /* 0x040fe400047a1670 */
[C---:B------:R-:W-:Y:S02]  /*e4b0*/  ISETP.LT.OR P2, PT, R42.reuse, 0x62, !P1 ;  /* 0x000000622a00780c */ /* 0x040fe40004f41670 */
[C---:B------:R-:W-:Y:S02]  /*e4c0*/  ISETP.LT.OR P3, PT, R42.reuse, 0x61, !P1 ;  /* 0x000000612a00780c */ /* 0x040fe40004f61670 */
[----:B------:R-:W-:-:S07]  /*e4d0*/  ISETP.LT.OR P6, PT, R42, 0x62, !P0 ;  /* 0x000000622a00780c */ /* 0x000fce00047c1670 */
[----:B------:R-:W-:Y:S01]  /*e4e0*/  @!P5 STG.E.U8 desc[UR14][R30.64+0x58], R11 ;  /* 0x0000580b1e00d986 */ /* 0x000fe2000c10110e */
[----:B------:R-:W-:-:S03]  /*e4f0*/  ISETP.LT.OR P5, PT, R42, 0x61, !P0 ;  /* 0x000000612a00780c */ /* 0x000fc600047a1670 */
[----:B------:R0:W-:Y:S01]  /*e500*/  @!P2 STG.E.U8 desc[UR14][R28.64+0x61], R9 ;  /* 0x000061091c00a986 */ /* 0x0001e2000c10110e */
[----:B------:R-:W-:-:S03]  /*e510*/  ISETP.LT.OR P2, PT, R42, 0x6a, !P1 ;  /* 0x0000006a2a00780c */ /* 0x000fc60004f41670 */
[----:B------:R1:W-:Y:S01]  /*e520*/  @!P3 STG.E.U8 desc[UR14][R28.64+0x60], R7 ;  /* 0x000060071c00b986 */ /* 0x0003e2000c10110e */
[----:B------:R-:W-:Y:S02]  /*e530*/  ISETP.LT.OR P3, PT, R42, 0x69, !P1 ;  /* 0x000000692a00780c */ /* 0x000fe40004f61670 */
[----:B------:R-:W-:Y:S01]  /*e540*/  F2FP.SATFINITE.E4M3.F32.PACK_AB_MERGE_C R13, RZ, R4, RZ ;  /* 0x00000004ff0d723e */ /* 0x000fe200048070ff */
[----:B------:R1:W-:Y:S01]  /*e550*/  @!P6 STG.E.U8 desc[UR14][R30.64+0x61], R5 ;  /* 0x000061051e00e986 */ /* 0x0003e2000c10110e */
[----:B0-----:R-:W-:-:S03]  /*e560*/  F2FP.SATFINITE.E4M3.F32.PACK_AB_MERGE_C R9, RZ, R3, RZ ;  /* 0x00000003ff09723e */ /* 0x001fc600048070ff */
[----:B------:R-:W-:Y:S01]  /*e570*/  @!P5 STG.E.U8 desc[UR14][R30.64+0x60], R13 ;  /* 0x0000600d1e00d986 */ /* 0x000fe2000c10110e */
[----:B-1----:R-:W-:-:S03]  /*e580*/  F2FP.SATFINITE.E4M3.F32.PACK_AB_MERGE_C R7, RZ, R2, RZ ;  /* 0x00000002ff07723e */ /* 0x002fc600048070ff */
[----:B------:R-:W-:Y:S01]  /*e590*/  @!P2 STG.E.U8 desc[UR14][R28.64+0x69], R9 ;  /* 0x000069091c00a986 */ /* 0x000fe2000c10110e */
[C---:B------:R-:W-:Y:S02]  /*e5a0*/  ISETP.LT.OR P5, PT, R42.reuse, 0x69, !P0 ;  /* 0x000000692a00780c */ /* 0x040fe400047a1670 */
[C---:B------:R-:W-:Y:S01]  /*e5b0*/  ISETP.LT.OR P6, PT, R42.reuse, 0x6a, !P0 ;  /* 0x0000006a2a00780c */ /* 0x040fe200047c1670 */
[----:B------:R0:W-:Y:S01]  /*e5c0*/  @!P3 STG.E.U8 desc[UR14][R28.64+0x68], R7 ;  /* 0x000068071c00b986 */ /* 0x0001e2000c10110e */
[----:B------:R-:W-:Y:S01]  /*e5d0*/  ISETP.LT.OR P2, PT, R42, 0x72, !P1 ;  /* 0x000000722a00780c */ /* 0x000fe20004f41670 */
[----:B------:R-:W-:Y:S01]  /*e5e0*/  FMUL R2, R218, UR20 ;  /* 0x00000014da027c20 */ /* 0x000fe20008400000 */
[----:B------:R-:W-:Y:S02]  /*e5f0*/  ISETP.LT.OR P3, PT, R42, 0x71, !P1 ;  /* 0x000000712a00780c */ /* 0x000fe40004f61670 */
[----:B------:R-:W-:Y:S02]  /*e600*/  F2FP.SATFINITE.E4M3.F32.PACK_AB_MERGE_C R11, RZ, R0, RZ ;  /* 0x00000000ff0b723e */ /* 0x000fe400048070ff */
[----:B------:R-:W-:-:S03]  /*e610*/  F2FP.SATFINITE.E4M3.F32.PACK_AB_MERGE_C R5, RZ, R2, RZ ;  /* 0x00000002ff05723e */ /* 0x000fc600048070ff */
[----:B------:R-:W-:Y:S01]  /*e620*/  @!P5 STG.E.U8 desc[UR14][R30.64+0x68], R11 ;  /* 0x0000680b1e00d986 */ /* 0x000fe2000c10110e */
[----:B------:R-:W-:-:S03]  /*e630*/  ISETP.LT.OR P5, PT, R42, 0x71, !P0 ;  /* 0x000000712a00780c */ /* 0x000fc600047a1670 */
[----:B------:R-:W-:Y:S01]  /*e640*/  @!P6 STG.E.U8 desc[UR14][R30.64+0x69], R5 ;  /* 0x000069051e00e986 */ /* 0x000fe2000c10110e */
[----:B------:R-:W-:Y:S01]  /*e650*/  ISETP.LT.OR P6, PT, R42, 0x72, !P0 ;  /* 0x000000722a00780c */ /* 0x000fe200047c1670 */
[----:B--2---:R-:W-:Y:S01]  /*e660*/  FMUL R0, R220, UR20 ;  /* 0x00000014dc007c20 */ /* 0x004fe20008400000 */
[----:B------:R-:W-:-:S04]  /*e670*/  FMUL R3, R221, UR20 ;  /* 0x00000014dd037c20 */ /* 0x000fc80008400000 */
[----:B0-----:R-:W-:Y:S02]  /*e680*/  F2FP.SATFINITE.E4M3.F32.PACK_AB_MERGE_C R7, RZ, R0, RZ ;  /* 0x00000000ff07723e */ /* 0x001fe400048070ff */
[----:B------:R-:W-:Y:S01]  /*e690*/  F2FP.SATFINITE.E4M3.F32.PACK_AB_MERGE_C R9, RZ, R3, RZ ;  /* 0x00000003ff09723e */ /* 0x000fe200048070ff */
[----:B------:R-:W-:Y:S02]  /*e6a0*/  FMUL R0, R223, UR20 ;  /* 0x00000014df007c20 */ /* 0x000fe40008400000 */
[----:B------:R0:W-:Y:S01]  /*e6b0*/  @!P3 STG.E.U8 desc[UR14][R28.64+0x70], R7 ;  /* 0x000070071c00b986 */ /* 0x0001e2000c10110e */
[----:B------:R-:W-:-:S03]  /*e6c0*/  ISETP.LT.OR P3, PT, R42, 0x79, !P0 ;  /* 0x000000792a00780c */ /* 0x000fc60004761670 */
[----:B------:R1:W-:Y:S01]  /*e6d0*/  @!P2 STG.E.U8 desc[UR14][R28.64+0x71], R9 ;  /* 0x000071091c00a986 */ /* 0x0003e2000c10110e */
[C---:B------:R-:W-:Y:S02]  /*e6e0*/  ISETP.LT.OR P2, PT, R42.reuse, 0x79, !P1 ;  /* 0x000000792a00780c */ /* 0x040fe40004f41670 */
[----:B------:R-:W-:Y:S02]  /*e6f0*/  ISETP.LT.OR P1, PT, R42, 0x7a, !P1 ;  /* 0x0000007a2a00780c */ /* 0x000fe40004f21670 */
[----:B------:R-:W-:Y:S01]  /*e700*/  F2FP.SATFINITE.E4M3.F32.PACK_AB_MERGE_C R13, RZ, R0, RZ ;  /* 0x00000000ff0d723e */ /* 0x000fe200048070ff */
[----:B------:R-:W-:Y:S01]  /*e710*/  FMUL R0, R222, UR20 ;  /* 0x00000014de007c20 */ /* 0x000fe20008400000 */
[----:B------:R-:W-:Y:S01]  /*e720*/  ISETP.LT.OR P0, PT, R42, 0x7a, !P0 ;  /* 0x0000007a2a00780c */ /* 0x000fe20004701670 */
[----:B------:R-:W-:-:S03]  /*e730*/  FMUL R2, R224, UR20 ;  /* 0x00000014e0027c20 */ /* 0x000fc60008400000 */
[----:B0-----:R-:W-:Y:S02]  /*e740*/  F2FP.SATFINITE.E4M3.F32.PACK_AB_MERGE_C R7, RZ, R0, RZ ;  /* 0x00000000ff07723e */ /* 0x001fe400048070ff */
[----:B-1----:R-:W-:Y:S01]  /*e750*/  F2FP.SATFINITE.E4M3.F32.PACK_AB_MERGE_C R9, RZ, R2, RZ ;  /* 0x00000002ff09723e */ /* 0x002fe200048070ff */
[----:B---3--:R-:W-:Y:S01]  /*e760*/  FMUL R3, R225, UR20 ;  /* 0x00000014e1037c20 */ /* 0x008fe20008400000 */
[----:B----4-:R-:W-:Y:S01]  /*e770*/  FMUL R4, R227, UR20 ;  /* 0x00000014e3047c20 */ /* 0x010fe20008400000 */
[----:B------:R-:W-:-:S03]  /*e780*/  FMUL R5, R226, UR20 ;  /* 0x00000014e2057c20 */ /* 0x000fc60008400000 */
[----:B------:R-:W-:Y:S02]  /*e790*/  F2FP.SATFINITE.E4M3.F32.PACK_AB_MERGE_C R3, RZ, R3, RZ ;  /* 0x00000003ff03723e */ /* 0x000fe400048070ff */
[----:B------:R-:W-:Y:S02]  /*e7a0*/  F2FP.SATFINITE.E4M3.F32.PACK_AB_MERGE_C R11, RZ, R4, RZ ;  /* 0x00000004ff0b723e */ /* 0x000fe400048070ff */
[----:B------:R-:W-:Y:S01]  /*e7b0*/  F2FP.SATFINITE.E4M3.F32.PACK_AB_MERGE_C R5, RZ, R5, RZ ;  /* 0x00000005ff05723e */ /* 0x000fe200048070ff */
[----:B------:R0:W-:Y:S04]  /*e7c0*/  @!P5 STG.E.U8 desc[UR14][R30.64+0x70], R13 ;  /* 0x0000700d1e00d986 */ /* 0x0001e8000c10110e */
[----:B------:R0:W-:Y:S04]  /*e7d0*/  @!P6 STG.E.U8 desc[UR14][R30.64+0x71], R7 ;  /* 0x000071071e00e986 */ /* 0x0001e8000c10110e */
[----:B------:R0:W-:Y:S04]  /*e7e0*/  @!P2 STG.E.U8 desc[UR14][R28.64+0x78], R9 ;  /* 0x000078091c00a986 */ /* 0x0001e8000c10110e */
[----:B------:R0:W-:Y:S04]  /*e7f0*/  @!P1 STG.E.U8 desc[UR14][R28.64+0x79], R3 ;  /* 0x000079031c009986 */ /* 0x0001e8000c10110e */
[----:B------:R0:W-:Y:S04]  /*e800*/  @!P3 STG.E.U8 desc[UR14][R30.64+0x78], R11 ;  /* 0x0000780b1e00b986 */ /* 0x0001e8000c10110e */
[----:B------:R0:W-:Y:S02]  /*e810*/  @!P0 STG.E.U8 desc[UR14][R30.64+0x79], R5 ;  /* 0x000079051e008986 */ /* 0x0001e4000c10110e */
.L_x_293:
[----:B------:R-:W-:Y:S05]  /*e820*/  BSYNC B0 ;  /* 0x0000000000007941 */ /* 0x000fea0003800000 */
.L_x_35:
[----:B0----5:R-:W2:Y:S04]  /*e830*/  LDL.LU R3, [R1+0x78] ;  /* 0x0000780001037983 */ /* 0x021ea80000300800 */
[----:B------:R-:W2:Y:S01]  /*e840*/  LDL.LU R2, [R1+0x7c] ;  /* 0x00007c0001027983 */ /* 0x000ea20000300800 */
[----:B------:R-:W-:Y:S01]  /*e850*/  ULDC UR6, c[0x0][0xc] ;  /* 0x0000030000067ab9 */ /* 0x000fe20000000800 */
[----:B------:R-:W-:Y:S01]  /*e860*/  ULDC UR7, c[0x0][0x10] ;  /* 0x0000040000077ab9 */ /* 0x000fe20000000800 */
[----:B------:R-:W2:Y:S01]  /*e870*/  LDC R5, c[0x0][0x14] ;  /* 0x00000500ff057b82 */ /* 0x000ea20000000800 */
[----:B------:R-:W-:Y:S01]  /*e880*/  UIMAD.WIDE.U32 UR6, UR6, UR7, URZ ;  /* 0x00000007060672a5 */ /* 0x000fe2000f8e003f */
[----:B------:R-:W-:Y:S01]  /*e890*/  PRMT R0, RZ, 0x7610, R0 ;  /* 0x00007610ff007816 */ /* 0x000fe20000000000 */
[----:B------:R-:W-:-:S04]  /*e8a0*/  UMOV UR12, 0xffffffff ;  /* 0xffffffff000c7882 */ /* 0x000fc80000000000 */
[----:B--2---:R-:W-:-:S04]  /*e8b0*/  IMAD.WIDE.U32 R2, R5, UR6, R2 ;  /* 0x0000000605027c25 */ /* 0x004fc8000f8e0002 */
[----:B------:R-:W-:Y:S01]  /*e8c0*/  IMAD R5, R5, UR7, RZ ;  /* 0x0000000705057c24 */ /* 0x000fe2000f8e02ff */
[----:B------:R-:W-:Y:S01]  /*e8d0*/  ULDC.64 UR6, c[0x0][0x650] ;  /* 0x0001940000067ab9 */ /* 0x000fe20000000a00 */
[----:B------:R-:W-:Y:S01]  /*e8e0*/  IMAD.MOV.U32 R19, RZ, RZ, R2 ;  /* 0x000000ffff137224 */ /* 0x000fe200078e0002 */
[----:B------:R-:W-:Y:S01]  /*e8f0*/  ISETP.GE.U32.AND P0, PT, R2, UR6, PT ;  /* 0x0000000602007c0c */ /* 0x000fe2000bf06070 */
[----:B------:R-:W-:Y:S02]  /*e900*/  IMAD.IADD R22, R3, 0x1, R5 ;  /* 0x0000000103167824 */ /* 0x000fe400078e0205 */
[----:B------:R-:W-:-:S03]  /*e910*/  IMAD.MOV.U32 R2, RZ, RZ, -0x1 ;  /* 0xffffffffff027424 */ /* 0x000fc600078e00ff */
[----:B------:R0:W-:Y:S01]  /*e920*/  STL [R1+0x78], R22 ;  /* 0x0000781601007387 */ /* 0x0001e20000100800 */
[----:B------:R-:W-:-:S03]  /*e930*/  ISETP.GE.U32.AND.EX P0, PT, R22, UR7, PT, P0 ;  /* 0x0000000716007c0c */ /* 0x000fc6000bf06100 */
[----:B------:R0:W-:Y:S04]  /*e940*/  STL [R1+0x7c], R19 ;  /* 0x00007c1301007387 */ /* 0x0001e80000100800 */
[----:B------:R0:W-:Y:S06]  /*e950*/  STL [R1+0x80], R2 ;  /* 0x0000800201007387 */ /* 0x0001ec0000100800 */
[----:B------:R-:W-:Y:S05]  /*e960*/  @P0 BRA `(.L_x_294) ;  /* 0x00000004006c0947 */ /* 0x000fea0003800000 */
[----:B------:R-:W2:Y:S01]  /*e970*/  S2R R14, SR_CTAID.X ;  /* 0x00000000000e7919 */ /* 0x000ea20000002500 */
[----:B------:R-:W5:Y:S01]  /*e980*/  LDC.64 R8, c[0x0][0x628] ;  /* 0x00018a00ff087b82 */ /* 0x000f620000000a00 */
[----:B------:R-:W-:Y:S01]  /*e990*/  ULDC UR6, c[0x0][0x150] ;  /* 0x0000540000067ab9 */ /* 0x000fe20000000800 */
[----:B------:R-:W-:Y:S01]  /*e9a0*/  IMAD.MOV.U32 R6, RZ, RZ, R19 ;  /* 0x000000ffff067224 */ /* 0x000fe200078e0013 */
[----:B------:R-:W0:Y:S01]  /*e9b0*/  S2R R16, SR_CTAID.Y ;  /* 0x0000000000107919 */ /* 0x000e220000002600 */
[----:B------:R-:W-:-:S04]  /*e9c0*/  IMAD.MOV.U32 R7, RZ, RZ, R22 ;  /* 0x000000ffff077224 */ /* 0x000fc800078e0016 */
[----:B------:R-:W0:Y:S08]  /*e9d0*/  LDC R17, c[0x0][0x144] ;  /* 0x00005100ff117b82 */ /* 0x000e300000000800 */
[----:B------:R-:W0:Y:S08]  /*e9e0*/  LDC R10, c[0x0][0x630] ;  /* 0x00018c00ff0a7b82 */ /* 0x000e300000000800 */
[----:B------:R-:W0:Y:S01]  /*e9f0*/  LDC.64 R12, c[0x0][0x620] ;  /* 0x00018800ff0c7b82 */ /* 0x000e220000000a00 */
[----:B-----5:R-:W-:-:S04]  /*ea00*/  ISETP.NE.U32.AND P0, PT, R8, RZ, PT ;  /* 0x000000ff0800720c */ /* 0x020fc80003f05070 */
[----:B------:R-:W-:Y:S02]  /*ea10*/  ISETP.NE.AND.EX P0, PT, R9, RZ, PT, P0 ;  /* 0x000000ff0900720c */ /* 0x000fe40003f05300 */
[----:B--2---:R-:W-:-:S05]  /*ea20*/  I2FP.F32.U32 R0, R14 ;  /* 0x0000000e00007245 */ /* 0x004fca0000201000 */
[----:B------:R-:W-:-:S04]  /*ea30*/  FMUL R0, R0, UR6 ;  /* 0x0000000600007c20 */ /* 0x000fc80008400000 */
[----:B------:R2:W0:Y:S02]  /*ea40*/  F2I.U32.TRUNC.NTZ R15, R0 ;  /* 0x00000000000f7305 */ /* 0x000424000020f000 */
[----:B------:R-:W-:Y:S05]  /*ea50*/  @!P0 BRA `(.L_x_295) ;  /* 0x0000000000288947 */ /* 0x000fea0003800000 */
[----:B--2---:R-:W2:Y:S02]  /*ea60*/  LDC R0, c[0x0][0x634] ;  /* 0x00018d00ff007b82 */ /* 0x004ea40000000800 */
[----:B--2---:R-:W-:-:S05]  /*ea70*/  IADD3 R7, P0, R19, R0, RZ ;  /* 0x0000000013077210 */ /* 0x004fca0007f1e0ff */
[----:B------:R-:W-:-:S04]  /*ea80*/  IMAD.X R11, RZ, RZ, R22, P0 ;  /* 0x000000ffff0b7224 */ /* 0x000fc800000e0616 */
[----:B0-----:R-:W-:-:S04]  /*ea90*/  IMAD.WIDE.U32 R2, R11, R8, RZ ;  /* 0x000000080b027225 */ /* 0x001fc800078e00ff */
[----:B------:R-:W-:-:S04]  /*eaa0*/  IMAD.WIDE.U32 R4, P0, R7, R9, R2 ;  /* 0x0000000907047225 */ /* 0x000fc80007800002 */
[----:B------:R-:W-:-:S04]  /*eab0*/  IMAD.WIDE.U32 R2, R7, R8, RZ ;  /* 0x0000000807027225 */ /* 0x000fc800078e00ff */
[----:B------:R-:W-:Y:S01]  /*eac0*/  IMAD.X R7, RZ, RZ, RZ, P0 ;  /* 0x000000ffff077224 */ /* 0x000fe200000e06ff */
[----:B------:R-:W-:Y:S01]  /*ead0*/  IADD3 RZ, P0, R3, R4, RZ ;  /* 0x0000000403ff7210 */ /* 0x000fe20007f1e0ff */
[----:B------:R-:W-:-:S04]  /*eae0*/  IMAD.MOV.U32 R6, RZ, RZ, R5 ;  /* 0x000000ffff067224 */ /* 0x000fc800078e0005 */
[----:B------:R-:W-:-:S08]  /*eaf0*/  IMAD.WIDE.U32.X R6, R11, R9, R6, P0 ;  /* 0x000000090b067225 */ /* 0x000fd000000e0406 */
.L_x_295:
[-CC-:B0-----:R-:W-:Y:S01]  /*eb00*/  SHF.R.U64 R24, R6, R10.reuse, R7.reuse ;  /* 0x0000000a06187219 */ /* 0x181fe20000001207 */
[----:B------:R-:W0:Y:S01]  /*eb10*/  LDC.64 R20, c[0x0][0x640] ;  /* 0x00019000ff147b82 */ /* 0x000e220000000a00 */
[----:B--2---:R-:W-:Y:S01]  /*eb20*/  SHF.R.U32.HI R0, RZ, R10, R7 ;  /* 0x0000000aff007219 */ /* 0x004fe20000011607 */
[----:B------:R-:W-:Y:S01]  /*eb30*/  IMAD.MOV.U32 R2, RZ, RZ, R19 ;  /* 0x000000ffff027224 */ /* 0x000fe200078e0013 */
[----:B------:R-:W-:Y:S01]  /*eb40*/  IADD3 R5, P0, RZ, -R24, RZ ;  /* 0x80000018ff057210 */ /* 0x000fe20007f1e0ff */
[----:B------:R-:W-:Y:S01]  /*eb50*/  IMAD.MOV R15, RZ, RZ, -R15 ;  /* 0x000000ffff0f7224 */ /* 0x000fe200078e0a0f */
[----:B------:R-:W-:Y:S01]  /*eb60*/  ULDC UR6, c[0x0][0x154] ;  /* 0x0000550000067ab9 */ /* 0x000fe20000000800 */
[----:B------:R-:W-:Y:S02]  /*eb70*/  IMAD.MOV.U32 R7, RZ, RZ, 0x1 ;  /* 0x00000001ff077424 */ /* 0x000fe400078e00ff */
[----:B------:R-:W2:Y:S01]  /*eb80*/  LDC R4, c[0x0][0x618] ;  /* 0x00018600ff047b82 */ /* 0x000ea20000000800 */
[----:B------:R-:W-:-:S02]  /*eb90*/  IMAD.X R3, RZ, RZ, ~R0, P0 ;  /* 0x000000ffff037224 */ /* 0x000fc400000e0e00 */
[----:B------:R-:W-:Y:S02]  /*eba0*/  IMAD R15, R17, R15, R14 ;  /* 0x0000000f110f7224 */ /* 0x000fe400078e020e */
[-C--:B------:R-:W-:Y:S02]  /*ebb0*/  IMAD R0, R3, R12.reuse, RZ ;  /* 0x0000000c03007224 */ /* 0x080fe400078e02ff */
[----:B------:R-:W-:Y:S01]  /*ebc0*/  IMAD.MOV.U32 R3, RZ, RZ, R22 ;  /* 0x000000ffff037224 */ /* 0x000fe200078e0016 */
[----:B------:R-:W5:Y:S01]  /*ebd0*/  LDC R6, c[0x0][0x608] ;  /* 0x00018200ff067b82 */ /* 0x000f620000000800 */
[----:B------:R-:W-:-:S04]  /*ebe0*/  IMAD.WIDE.U32 R2, R5, R12, R2 ;  /* 0x0000000c05027225 */ /* 0x000fc800078e0002 */
[----:B------:R-:W-:-:S03]  /*ebf0*/  IMAD R5, R5, R13, R0 ;  /* 0x0000000d05057224 */ /* 0x000fc600078e0200 */
[----:B------:R-:W1:Y:S01]  /*ec00*/  LDC R18, c[0x0][0x658] ;  /* 0x00019600ff127b82 */ /* 0x000e620000000800 */
[----:B------:R-:W-:Y:S01]  /*ec10*/  I2FP.F32.U32 R0, R16 ;  /* 0x0000001000007245 */ /* 0x000fe20000201000 */
[----:B------:R-:W-:Y:S01]  /*ec20*/  IMAD.IADD R3, R3, 0x1, R5 ;  /* 0x0000000103037824 */ /* 0x000fe200078e0205 */
[----:B0-----:R-:W-:Y:S01]  /*ec30*/  ISETP.NE.U32.AND P0, PT, R20, RZ, PT ;  /* 0x000000ff1400720c */ /* 0x001fe20003f05070 */
[----:B------:R-:W-:Y:S02]  /*ec40*/  IMAD.MOV.U32 R5, RZ, RZ, -0x1 ;  /* 0xffffffffff057424 */ /* 0x000fe400078e00ff */
[----:B------:R-:W-:Y:S02]  /*ec50*/  FMUL R0, R0, UR6 ;  /* 0x0000000600007c20 */ /* 0x000fe40008400000 */
[----:B------:R-:W0:Y:S01]  /*ec60*/  LDC R13, c[0x0][0x148] ;  /* 0x00005200ff0d7b82 */ /* 0x000e220000000800 */
[----:B--2---:R-:W-:Y:S01]  /*ec70*/  SHF.R.U64 R10, R2, R4, R3 ;  /* 0x00000004020a7219 */ /* 0x004fe20000001203 */
[----:B------:R2:W0:Y:S01]  /*ec80*/  F2I.U32.TRUNC.NTZ R12, R0 ;  /* 0x00000000000c7305 */ /* 0x000422000020f000 */
[----:B------:R-:W-:-:S02]  /*ec90*/  ISETP.NE.AND.EX P0, PT, R21, RZ, PT, P0 ;  /* 0x000000ff1500720c */ /* 0x000fc40003f05300 */
[----:B------:R-:W-:-:S03]  /*eca0*/  SHF.R.U32.HI R3, RZ, R4, R3 ;  /* 0x00000004ff037219 */ /* 0x000fc60000011603 */
[----:B------:R-:W0:Y:S01]  /*ecb0*/  LDC R14, c[0x0][0x600] ;  /* 0x00018000ff0e7b82 */ /* 0x000e220000000800 */
[-CC-:B-----5:R-:W-:Y:S02]  /*ecc0*/  SHF.R.U64 R8, R10, R6.reuse, R3.reuse ;  /* 0x000000060a087219 */ /* 0x1a0fe40000001203 */
[----:B------:R-:W-:-:S05]  /*ecd0*/  SHF.R.U32.HI R3, RZ, R6, R3 ;  /* 0x00000006ff037219 */ /* 0x000fca0000011603 */
[----:B------:R-:W0:Y:S01]  /*ece0*/  LDC R19, c[0x0][0x648] ;  /* 0x00019200ff137b82 */ /* 0x000e220000000800 */
[-CC-:B-1----:R-:W-:Y:S02]  /*ecf0*/  SHF.R.U64 R11, R8, R18.reuse, R3.reuse ;  /* 0x00000012080b7219 */ /* 0x182fe40000001203 */
[-C--:B------:R-:W-:Y:S02]  /*ed00*/  SHF.L.U32 R5, R5, R18.reuse, RZ ;  /* 0x0000001205057219 */ /* 0x080fe400000006ff */
[-C--:B------:R-:W-:Y:S01]  /*ed10*/  SHF.R.U32.HI R3, RZ, R18.reuse, R3 ;  /* 0x00000012ff037219 */ /* 0x080fe20000011603 */
[----:B------:R-:W-:Y:S01]  /*ed20*/  IMAD.MOV.U32 R2, RZ, RZ, R11 ;  /* 0x000000ffff027224 */ /* 0x000fe200078e000b */
[----:B------:R-:W-:Y:S01]  /*ed30*/  SHF.L.U32 R40, R7, R18, RZ ;  /* 0x0000001207287219 */ /* 0x000fe200000006ff */
[----:B------:R-:W1:Y:S01]  /*ed40*/  LDC R22, c[0x0][0x638] ;  /* 0x00018e00ff167b82 */ /* 0x000e620000000800 */
[----:B------:R-:W-:-:S07]  /*ed50*/  LOP3.LUT R17, RZ, R5, RZ, 0x33, !PT ;  /* 0x00000005ff117212 */ /* 0x000fce00078e33ff */
[----:B------:R-:W0:Y:S01]  /*ed60*/  LDC R23, c[0x0][0x610] ;  /* 0x00018400ff177b82 */ /* 0x000e220000000800 */
[----:B--2---:R-:W-:Y:S05]  /*ed70*/  @!P0 BRA `(.L_x_296) ;  /* 0x0000000000288947 */ /* 0x004fea0003800000 */
[----:B------:R-:W2:Y:S02]  /*ed80*/  LDC R0, c[0x0][0x64c] ;  /* 0x00019300ff007b82 */ /* 0x000ea40000000800 */
[----:B--2---:R-:W-:-:S05]  /*ed90*/  IADD3 R7, P0, R11, R0, RZ ;  /* 0x000000000b077210 */ /* 0x004fca0007f1e0ff */
        /* <DEDUP_REMOVED lines=8> */
.L_x_296:
[----:B0-----:R-:W-:Y:S01]  /*ee20*/  SHF.R.U64 R0, R2, R19, R3 ;  /* 0x0000001302007219 */ /* 0x001fe20000001203 */
[----:B------:R-:W-:Y:S01]  /*ee30*/  VIADD R3, R14, 0xffffffff ;  /* 0xffffffff0e037836 */ /* 0x000fe20000000000 */
[----:B------:R-:W-:Y:S01]  /*ee40*/  LOP3.LUT R5, R8, R17, RZ, 0xc0, !PT ;  /* 0x0000001108057212 */ /* 0x000fe200078ec0ff */
[----:B------:R-:W-:Y:S01]  /*ee50*/  IMAD.MOV R12, RZ, RZ, -R12 ;  /* 0x000000ffff0c7224 */ /* 0x000fe200078e0a0c */
[----:B------:R-:W-:Y:S01]  /*ee60*/  R2UR UR12, R24 ;  /* 0x00000000180c72ca */ /* 0x000fe200000e0000 */
[----:B------:R-:W-:Y:S01]  /*ee70*/  IMAD.MOV R2, RZ, RZ, -R0 ;  /* 0x000000ffff027224 */ /* 0x000fe200078e0a00 */
[----:B------:R-:W-:Y:S01]  /*ee80*/  LOP3.LUT R3, R10, R3, RZ, 0xc0, !PT ;  /* 0x000000030a037212 */ /* 0x000fe200078ec0ff */
[----:B------:R-:W-:Y:S02]  /*ee90*/  IMAD R40, R40, R0, R5 ;  /* 0x0000000028287224 */ /* 0x000fe400078e0205 */
[----:B------:R-:W-:Y:S02]  /*eea0*/  @P4 IMAD R15, R13, R12, R16 ;  /* 0x0000000c0d0f4224 */ /* 0x000fe400078e0210 */
[----:B-1----:R-:W-:-:S02]  /*eeb0*/  IMAD R0, R2, R22, R11 ;  /* 0x0000001602007224 */ /* 0x002fc400078e020b */
[----:B------:R-:W-:Y:S02]  /*eec0*/  IMAD R40, R40, R23, R15 ;  /* 0x0000001728287224 */ /* 0x000fe400078e020f */
[----:B------:R-:W-:Y:S02]  /*eed0*/  IMAD R3, R0, R14, R3 ;  /* 0x0000000e00037224 */ /* 0x000fe400078e0203 */
[----:B------:R-:W-:-:S03]  /*eee0*/  IMAD.MOV.U32 R0, RZ, RZ, 0x1 ;  /* 0x00000001ff007424 */ /* 0x000fc600078e00ff */
[----:B------:R-:W-:Y:S02]  /*eef0*/  SEL R2, R3, R40, !P4 ;  /* 0x0000002803027207 */ /* 0x000fe40006000000 */
[----:B------:R-:W-:-:S03]  /*ef00*/  SEL R40, R40, R3, !P4 ;  /* 0x0000000328287207 */ /* 0x000fc60006000000 */
[----:B------:R2:W-:Y:S04]  /*ef10*/  STL [R1+0x80], R2 ;  /* 0x0000800201007387 */ /* 0x0005e80000100800 */
.L_x_294:
[----:B------:R-:W-:Y:S01]  /*ef20*/  UIADD3 UR5, UR9, UR5, URZ ;  /* 0x0000000509057290 */ /* 0x000fe2000fffe03f */
[----:B------:R0:W-:Y:S01]  /*ef30*/  STL [R1+0x84], R40 ;  /* 0x0000842801007387 */ /* 0x0001e20000100800 */
[----:B------:R-:W-:Y:S02]  /*ef40*/  LOP3.LUT P0, RZ, R0, 0xff, RZ, 0xc0, !PT ;  /* 0x000000ff00ff7812 */ /* 0x000fe4000780c0ff */
[----:B------:R-:W-:Y:S02]  /*ef50*/  USHF.R.U32.HI UR6, URZ, 0x2, UR5 ;  /* 0x000000023f067899 */ /* 0x000fe40008011605 */
[----:B------:R-:W-:Y:S02]  /*ef60*/  UISETP.GT.U32.AND UP0, UPT, UR5, 0x3, UPT ;  /* 0x000000030500788c */ /* 0x000fe4000bf04070 */
[----:B------:R-:W-:Y:S02]  /*ef70*/  ULOP3.LUT UR6, UR6, 0x1, URZ, 0xc0, !UPT ;  /* 0x0000000106067892 */ /* 0x000fe4000f8ec03f */
[----:B------:R-:W-:-:S02]  /*ef80*/  UISETP.LT.U32.AND UP0, UPT, UR9, 0x4, UP0 ;  /* 0x000000040900788c */ /* 0x000fc40008701070 */
[----:B------:R-:W-:Y:S02]  /*ef90*/  UISETP.NE.U32.AND UP1, UPT, UR6, 0x1, UPT ;  /* 0x000000010600788c */ /* 0x000fe4000bf25070 */
[----:B------:R-:W-:Y:S02]  /*efa0*/  USEL UR7, URZ, 0x1, !UP0 ;  /* 0x000000013f077887 */ /* 0x000fe4000c000000 */
[----:B------:R-:W-:Y:S02]  /*efb0*/  UISETP.GT.U32.AND UP1, UPT, UR9, 0x3, !UP1 ;  /* 0x000000030900788c */ /* 0x000fe4000cf24070 */
[----:B------:R-:W-:Y:S02]  /*efc0*/  ULOP3.LUT UR5, UR5, 0x3, URZ, 0xc0, !UPT ;  /* 0x0000000305057892 */ /* 0x000fe4000f8ec03f */
[----:B------:R-:W-:-:S04]  /*efd0*/  USEL UR6, URZ, 0x1, !UP1 ;  /* 0x000000013f067887 */ /* 0x000fc8000c800000 */
[----:B------:R-:W-:Y:S01]  /*efe0*/  ULOP3.LUT UR4, UR6, UR4, UR7, 0x96, !UPT ;  /* 0x0000000406047292 */ /* 0x000fe2000f8e9607 */
[----:B0-----:R-:W-:Y:S11]  /*eff0*/  @P0 BRA `(.L_x_297) ;  /* 0xffffff2000bc0947 */ /* 0x001ff6000383ffff */
[----:B------:R-:W-:Y:S05]  /*f000*/  EXIT ;  /* 0x000000000000794d */ /* 0x000fea0003800000 */
.L_x_7:
[----:B------:R-:W2:Y:S01]  /*f010*/  LDL R22, [R1+0x7c] ;  /* 0x00007c0001167983 */ /* 0x000ea20000100800 */
[----:B------:R-:W-:-:S03]  /*f020*/  ULDC.64 UR4, c[0x0][0x650] ;  /* 0x0001940000047ab9 */ /* 0x000fc60000000a00 */
[----:B0-----:R-:W3:Y:S01]  /*f030*/  LDL R23, [R1+0x78] ;  /* 0x0000780001177983 */ /* 0x001ee20000100800 */
[----:B------:R-:W-:Y:S01]  /*f040*/  PRMT R4, RZ, 0x7610, R4 ;  /* 0x00007610ff047816 */ /* 0x000fe20000000004 */
[----:B------:R-:W-:Y:S02]  /*f050*/  IMAD.MOV.U32 R5, RZ, RZ, -0x1 ;  /* 0xffffffffff057424 */ /* 0x000fe400078e00ff */
[----:B------:R-:W-:Y:S02]  /*f060*/  IMAD.MOV.U32 R7, RZ, RZ, -0x1 ;  /* 0xffffffffff077424 */ /* 0x000fe400078e00ff */
[----:B------:R-:W-:Y:S01]  /*f070*/  IMAD.MOV.U32 R6, RZ, RZ, -0x1 ;  /* 0xffffffffff067424 */ /* 0x000fe200078e00ff */
[----:B--2---:R-:W-:-:S04]  /*f080*/  ISETP.GE.U32.AND P0, PT, R22, UR4, PT ;  /* 0x0000000416007c0c */ /* 0x004fc8000bf06070 */
[----:B---3--:R-:W-:-:S13]  /*f090*/  ISETP.GE.U32.AND.EX P0, PT, R23, UR5, PT, P0 ;  /* 0x0000000517007c0c */ /* 0x008fda000bf06100 */
[----:B------:R-:W-:Y:S05]  /*f0a0*/  @P0 BRA `(.L_x_298) ;  /* 0x00000004002c0947 */ /* 0x000fea0003800000 */
[----:B------:R-:W0:Y:S01]  /*f0b0*/  LDC.64 R14, c[0x0][0x628] ;  /* 0x00018a00ff0e7b82 */ /* 0x000e220000000a00 */
[----:B------:R-:W-:Y:S02]  /*f0c0*/  IMAD.MOV.U32 R8, RZ, RZ, R22 ;  /* 0x000000ffff087224 */ /* 0x000fe400078e0016 */
[----:B------:R-:W-:-:S05]  /*f0d0*/  IMAD.MOV.U32 R9, RZ, RZ, R23 ;  /* 0x000000ffff097224 */ /* 0x000fca00078e0017 */
[----:B------:R-:W1:Y:S08]  /*f0e0*/  LDC R10, c[0x0][0x630] ;  /* 0x00018c00ff0a7b82 */ /* 0x000e700000000800 */
[----:B------:R-:W2:Y:S01]  /*f0f0*/  LDC.64 R16, c[0x0][0x620] ;  /* 0x00018800ff107b82 */ /* 0x000ea20000000a00 */
[----:B0-----:R-:W-:-:S04]  /*f100*/  ISETP.NE.U32.AND P0, PT, R14, RZ, PT ;  /* 0x000000ff0e00720c */ /* 0x001fc80003f05070 */
[----:B------:R-:W-:-:S13]  /*f110*/  ISETP.NE.AND.EX P0, PT, R15, RZ, PT, P0 ;  /* 0x000000ff0f00720c */ /* 0x000fda0003f05300 */
[----:B-12---:R-:W-:Y:S05]  /*f120*/  @!P0 BRA `(.L_x_299) ;  /* 0x0000000000288947 */ /* 0x006fea0003800000 */
[----:B------:R-:W0:Y:S02]  /*f130*/  LDC R4, c[0x0][0x634] ;  /* 0x00018d00ff047b82 */ /* 0x000e240000000800 */
[----:B0-----:R-:W-:-:S05]  /*f140*/  IADD3 R9, P0, R22, R4, RZ ;  /* 0x0000000416097210 */ /* 0x001fca0007f1e0ff */
        /* <DEDUP_REMOVED lines=8> */
.L_x_299:
[----:B------:R-:W0:Y:S01]  /*f1d0*/  LDC.64 R20, c[0x0][0x640] ;  /* 0x00019000ff147b82 */ /* 0x000e220000000a00 */
[-CC-:B------:R-:W-:Y:S02]  /*f1e0*/  SHF.R.U64 R14, R8, R10.reuse, R9.reuse ;  /* 0x0000000a080e7219 */ /* 0x180fe40000001209 */
[----:B------:R-:W-:Y:S02]  /*f1f0*/  SHF.R.U32.HI R4, RZ, R10, R9 ;  /* 0x0000000aff047219 */ /* 0x000fe40000011609 */
[----:B------:R-:W-:-:S03]  /*f200*/  IADD3 R7, P0, RZ, -R14, RZ ;  /* 0x8000000eff077210 */ /* 0x000fc60007f1e0ff */
[----:B------:R-:W1:Y:S02]  /*f210*/  LDC R8, c[0x0][0x618] ;  /* 0x00018600ff087b82 */ /* 0x000e640000000800 */
[----:B------:R-:W-:Y:S02]  /*f220*/  IMAD.X R5, RZ, RZ, ~R4, P0 ;  /* 0x000000ffff057224 */ /* 0x000fe400000e0e04 */
[----:B------:R-:W-:Y:S02]  /*f230*/  IMAD.MOV.U32 R4, RZ, RZ, R22 ;  /* 0x000000ffff047224 */ /* 0x000fe400078e0016 */
[-C--:B------:R-:W-:Y:S02]  /*f240*/  IMAD R6, R5, R16.reuse, RZ ;  /* 0x0000001005067224 */ /* 0x080fe400078e02ff */
[----:B------:R-:W2:Y:S01]  /*f250*/  LDC R18, c[0x0][0x608] ;  /* 0x00018200ff127b82 */ /* 0x000ea20000000800 */
[----:B------:R-:W-:Y:S02]  /*f260*/  IMAD.MOV.U32 R5, RZ, RZ, R23 ;  /* 0x000000ffff057224 */ /* 0x000fe400078e0017 */
[----:B------:R-:W-:-:S05]  /*f270*/  IMAD.WIDE.U32 R4, R7, R16, R4 ;  /* 0x0000001007047225 */ /* 0x000fca00078e0004 */
[----:B------:R-:W3:Y:S01]  /*f280*/  LDC R19, c[0x0][0x658] ;  /* 0x00019600ff137b82 */ /* 0x000ee20000000800 */
[----:B------:R-:W-:Y:S01]  /*f290*/  IMAD R7, R7, R17, R6 ;  /* 0x0000001107077224 */ /* 0x000fe200078e0206 */
[----:B0-----:R-:W-:Y:S01]  /*f2a0*/  ISETP.NE.U32.AND P0, PT, R20, RZ, PT ;  /* 0x000000ff1400720c */ /* 0x001fe20003f05070 */
[----:B------:R-:W-:Y:S02]  /*f2b0*/  IMAD.MOV.U32 R6, RZ, RZ, -0x1 ;  /* 0xffffffffff067424 */ /* 0x000fe400078e00ff */
[----:B------:R-:W-:Y:S01]  /*f2c0*/  IMAD.IADD R5, R5, 0x1, R7 ;  /* 0x0000000105057824 */ /* 0x000fe200078e0207 */
[----:B------:R-:W-:Y:S02]  /*f2d0*/  ISETP.NE.AND.EX P0, PT, R21, RZ, PT, P0 ;  /* 0x000000ff1500720c */ /* 0x000fe40003f05300 */
[----:B------:R-:W0:Y:S02]  /*f2e0*/  LDC R17, c[0x0][0x600] ;  /* 0x00018000ff117b82 */ /* 0x000e240000000800 */
[----:B-1----:R-:W-:-:S02]  /*f2f0*/  SHF.R.U64 R10, R4, R8, R5 ;  /* 0x00000008040a7219 */ /* 0x002fc40000001205 */
[----:B------:R-:W-:-:S04]  /*f300*/  SHF.R.U32.HI R5, RZ, R8, R5 ;  /* 0x00000008ff057219 */ /* 0x000fc80000011605 */
[----:B------:R-:W1:Y:S01]  /*f310*/  LDC R22, c[0x0][0x648] ;  /* 0x00019200ff167b82 */ /* 0x000e620000000800 */
[-CC-:B--2---:R-:W-:Y:S02]  /*f320*/  SHF.R.U64 R15, R10, R18.reuse, R5.reuse ;  /* 0x000000120a0f7219 */ /* 0x184fe40000001205 */
[----:B------:R-:W-:Y:S01]  /*f330*/  SHF.R.U32.HI R4, RZ, R18, R5 ;  /* 0x00000012ff047219 */ /* 0x000fe20000011605 */
[----:B------:R-:W-:-:S04]  /*f340*/  IMAD.MOV.U32 R18, RZ, RZ, 0x1 ;  /* 0x00000001ff127424 */ /* 0x000fc800078e00ff */
[----:B------:R-:W2:Y:S01]  /*f350*/  LDC R23, c[0x0][0x638] ;  /* 0x00018e00ff177b82 */ /* 0x000ea20000000800 */
[-CC-:B---3--:R-:W-:Y:S02]  /*f360*/  SHF.R.U64 R16, R15, R19.reuse, R4.reuse ;  /* 0x000000130f107219 */ /* 0x188fe40000001204 */
[-C--:B------:R-:W-:Y:S02]  /*f370*/  SHF.L.U32 R6, R6, R19.reuse, RZ ;  /* 0x0000001306067219 */ /* 0x080fe400000006ff */
[----:B------:R-:W-:Y:S01]  /*f380*/  SHF.R.U32.HI R5, RZ, R19, R4 ;  /* 0x00000013ff057219 */ /* 0x000fe20000011604 */
[----:B------:R-:W-:Y:S01]  /*f390*/  IMAD.MOV.U32 R4, RZ, RZ, R16 ;  /* 0x000000ffff047224 */ /* 0x000fe200078e0010 */
[----:B------:R-:W-:Y:S01]  /*f3a0*/  LOP3.LUT R24, RZ, R6, RZ, 0x33, !PT ;  /* 0x00000006ff187212 */ /* 0x000fe200078e33ff */
[----:B------:R-:W3:Y:S01]  /*f3b0*/  LDC R25, c[0x0][0x610] ;  /* 0x00018400ff197b82 */ /* 0x000ee20000000800 */
[----:B------:R-:W-:Y:S05]  /*f3c0*/  @!P0 BRA `(.L_x_300) ;  /* 0x0000000000288947 */ /* 0x000fea0003800000 */
        /* <DEDUP_REMOVED lines=10> */
.L_x_300:
[----:B-1----:R-:W-:Y:S01]  /*f470*/  SHF.R.U64 R4, R4, R22, R5 ;  /* 0x0000001604047219 */ /* 0x002fe20000001205 */
[----:B0-----:R-:W-:Y:S01]  /*f480*/  VIADD R7, R17, 0xffffffff ;  /* 0xffffffff11077836 */ /* 0x001fe20000000000 */
[----:B------:R-:W-:Y:S01]  /*f490*/  SHF.L.U32 R18, R18, R19, RZ ;  /* 0x0000001312127219 */ /* 0x000fe200000006ff */
[----:B------:R-:W-:Y:S01]  /*f4a0*/  @P4 IMAD R0, R11, R12, R2 ;  /* 0x0000000c0b004224 */ /* 0x000fe200078e0202 */
[----:B------:R-:W-:Y:S01]  /*f4b0*/  LOP3.LUT R3, R15, R24, RZ, 0xc0, !PT ;  /* 0x000000180f037212 */ /* 0x000fe200078ec0ff */
[----:B------:R-:W-:Y:S01]  /*f4c0*/  IMAD.MOV R5, RZ, RZ, -R4 ;  /* 0x000000ffff057224 */ /* 0x000fe200078e0a04 */
[----:B------:R-:W-:Y:S01]  /*f4d0*/  LOP3.LUT R7, R10, R7, RZ, 0xc0, !PT ;  /* 0x000000070a077212 */ /* 0x000fe200078ec0ff */
[----:B------:R-:W-:Y:S02]  /*f4e0*/  IMAD.MOV.U32 R6, RZ, RZ, R14 ;  /* 0x000000ffff067224 */ /* 0x000fe400078e000e */
[----:B------:R-:W-:Y:S02]  /*f4f0*/  IMAD R3, R18, R4, R3 ;  /* 0x0000000412037224 */ /* 0x000fe400078e0203 */
[----:B--2---:R-:W-:-:S02]  /*f500*/  IMAD R2, R5, R23, R16 ;  /* 0x0000001705027224 */ /* 0x004fc400078e0210 */
[----:B---3--:R-:W-:Y:S02]  /*f510*/  IMAD R0, R3, R25, R0 ;  /* 0x0000001903007224 */ /* 0x008fe400078e0200 */
[----:B------:R-:W-:Y:S02]  /*f520*/  IMAD R5, R2, R17, R7 ;  /* 0x0000001102057224 */ /* 0x000fe400078e0207 */
[----:B------:R-:W-:-:S03]  /*f530*/  IMAD.MOV.U32 R4, RZ, RZ, 0x1 ;  /* 0x00000001ff047424 */ /* 0x000fc600078e00ff */
[----:B------:R-:W-:Y:S02]  /*f540*/  SEL R7, R5, R0, !P4 ;  /* 0x0000000005077207 */ /* 0x000fe40006000000 */
[----:B------:R-:W-:-:S07]  /*f550*/  SEL R5, R0, R5, !P4 ;  /* 0x0000000500057207 */ /* 0x000fce0006000000 */
.L_x_298:
[----:B------:R-:W-:-:S08]  /*f560*/  NOP ;  /* 0x0000000000007918 */ /* 0x000fd00000000000 */
[----:B------:R-:W0:-:S00]  /*f570*/  USETMAXREG.DEALLOC.CTAPOOL 0x28 ;  /* 0x00000028000079c8 */ /* 0x000e0000080e0500 */
[----:B------:R-:W-:-:S13]  /*f580*/  ISETP.NE.AND P0, PT, RZ, UR8, PT ;  /* 0x00000008ff007c0c */ /* 0x000fda000bf05270 */
[----:B------:R-:W-:Y:S05]  /*f590*/  @P0 EXIT ;  /* 0x000000000000094d */ /* 0x000fea0003800000 */
[----:B0-----:R-:W-:Y:S01]  /*f5a0*/  LOP3.LUT P0, RZ, R4, 0xff, RZ, 0xc0, !PT ;  /* 0x000000ff04ff7812 */ /* 0x001fe2000780c0ff */
[----:B------:R-:W-:Y:S02]  /*f5b0*/  IMAD.MOV.U32 R0, RZ, RZ, 0x1 ;  /* 0x00000001ff007424 */ /* 0x000fe400078e00ff */
[----:B------:R-:W-:-:S10]  /*f5c0*/  IMAD.MOV.U32 R8, RZ, RZ, RZ ;  /* 0x000000ffff087224 */ /* 0x000fd400078e00ff */
[----:B------:R-:W-:Y:S05]  /*f5d0*/  @!P0 BRA `(.L_x_301) ;  /* 0x0000000c00a08947 */ /* 0x000fea0003800000 */
[----:B------:R-:W0:Y:S01]  /*f5e0*/  S2UR UR8, SR_CgaCtaId ;  /* 0x00000000000879c3 */ /* 0x000e220000008800 */
[----:B------:R-:W-:Y:S01]  /*f5f0*/  ULDC UR4, c[0x0][0x28c] ;  /* 0x0000a30000047ab9 */ /* 0x000fe20000000800 */
[----:B------:R-:W-:Y:S01]  /*f600*/  ULDC UR5, c[0x0][0x600] ;  /* 0x0001800000057ab9 */ /* 0x000fe20000000800 */
[----:B------:R-:W-:Y:S01]  /*f610*/  UIADD3 UR14, UR4, 0x7f, URZ ;  /* 0x0000007f040e7890 */ /* 0x000fe2000fffe03f */
[----:B------:R-:W-:Y:S01]  /*f620*/  BSSY B0, `(.L_x_301) ;  /* 0x00000e3000007945 */ /* 0x000fe20003800000 */
[----:B------:R-:W-:Y:S01]  /*f630*/  ULDC UR11, c[0x0][0x658] ;  /* 0x00019600000b7ab9 */ /* 0x000fe20000000800 */
[----:B------:R-:W-:Y:S01]  /*f640*/  UMOV UR12, 0xffffffff ;  /* 0xffffffff000c7882 */ /* 0x000fe20000000000 */
[----:B------:R-:W-:Y:S01]  /*f650*/  UMOV UR16, 0x1 ;  /* 0x0000000100107882 */ /* 0x000fe20000000000 */
[----:B------:R-:W-:Y:S01]  /*f660*/  USHF.R.S32.HI UR15, URZ, 0x1f, UR14 ;  /* 0x0000001f3f0f7899 */ /* 0x000fe2000801140e */
[----:B------:R-:W-:Y:S01]  /*f670*/  IMAD.MOV.U32 R9, RZ, RZ, 0x1 ;  /* 0x00000001ff097424 */ /* 0x000fe200078e00ff */
[----:B------:R-:W-:Y:S01]  /*f680*/  ULDC UR9, c[0x0][0xc] ;  /* 0x0000030000097ab9 */ /* 0x000fe20000000800 */
[----:B------:R-:W-:Y:S01]  /*f690*/  UIADD3 UR4, UR5, -0x1, URZ ;  /* 0xffffffff05047890 */ /* 0x000fe2000fffe03f */
[----:B------:R-:W-:Y:S01]  /*f6a0*/  IMAD.MOV.U32 R0, RZ, RZ, 0x1 ;  /* 0x00000001ff007424 */ /* 0x000fe200078e00ff */
[----:B------:R-:W-:Y:S01]  /*f6b0*/  USHF.L.U32 UR18, UR12, UR11, URZ ;  /* 0x0000000b0c127299 */ /* 0x000fe2000800063f */
[----:B------:R-:W-:Y:S01]  /*f6c0*/  IMAD.MOV.U32 R8, RZ, RZ, RZ ;  /* 0x000000ffff087224 */ /* 0x000fe200078e00ff */
[----:B------:R-:W-:Y:S01]  /*f6d0*/  USHF.L.U32 UR5, UR16, UR11, URZ ;  /* 0x0000000b10057299 */ /* 0x000fe2000800063f */
[----:B------:R-:W-:Y:S01]  /*f6e0*/  ULDC UR12, c[0x0][0x10] ;  /* 0x00000400000c7ab9 */ /* 0x000fe20000000800 */
[----:B------:R-:W-:Y:S01]  /*f6f0*/  ULEA.HI UR15, UR15, UR14, URZ, 0x7 ;  /* 0x0000000e0f0f7291 */ /* 0x000fe2000f8f383f */
[----:B------:R-:W-:Y:S01]  /*f700*/  UMOV UR22, 0x5 ;  /* 0x0000000500167882 */ /* 0x000fe20000000000 */
[----:B------:R-:W-:-:S02]  /*f710*/  ULOP3.LUT UR29, UR13, 0x2, URZ, 0xfc, !UPT ;  /* 0x000000020d1d7892 */ /* 0x000fc4000f8efc3f */
[----:B------:R-:W-:Y:S02]  /*f720*/  USHF.R.S32.HI UR19, URZ, 0x7, UR15 ;  /* 0x000000073f137899 */ /* 0x000fe4000801140f */
[----:B0-----:R-:W-:Y:S02]  /*f730*/  ULOP3.LUT UR10, UR8, 0x1, URZ, 0xc0, !UPT ;  /* 0x00000001080a7892 */ /* 0x001fe4000f8ec03f */
[----:B------:R-:W-:Y:S02]  /*f740*/  USHF.R.U32.HI UR30, URZ, 0x1, UR8 ;  /* 0x000000013f1e7899 */ /* 0x000fe40008011608 */
[----:B------:R-:W-:Y:S02]  /*f750*/  USHF.L.U32 UR6, UR8, 0x6, URZ ;  /* 0x0000000608067899 */ /* 0x000fe4000800063f */
[----:B------:R-:W-:Y:S02]  /*f760*/  USHF.L.U32 UR7, UR8, 0xd, URZ ;  /* 0x0000000d08077899 */ /* 0x000fe4000800063f */
[----:B------:R-:W-:-:S02]  /*f770*/  ULOP3.LUT UR8, UR8, 0xfffffffe, URZ, 0xc0, !UPT ;  /* 0xfffffffe08087892 */ /* 0x000fc4000f8ec03f */
[----:B------:R-:W-:Y:S02]  /*f780*/  UISETP.GT.U32.AND UP0, UPT, UR10, 0xffff, UPT ;  /* 0x0000ffff0a00788c */ /* 0x000fe4000bf04070 */
[----:B------:R-:W-:Y:S02]  /*f790*/  USHF.L.U32 UR20, UR16, UR8, URZ ;  /* 0x0000000810147299 */ /* 0x000fe4000800063f */
[----:B------:R-:W-:Y:S02]  /*f7a0*/  ULOP3.LUT UR11, UR8, 0x1, URZ, 0xfc, !UPT ;  /* 0x00000001080b7892 */ /* 0x000fe4000f8efc3f */
[----:B------:R-:W-:Y:S02]  /*f7b0*/  UIMAD.WIDE.U32 UR8, UR9, UR12, URZ ;  /* 0x0000000c090872a5 */ /* 0x000fe4000f8e003f */
[----:B------:R-:W-:Y:S01]  /*f7c0*/  USEL UR10, UR10, 0xffff, !UP0 ;  /* 0x0000ffff0a0a7887 */ /* 0x000fe2000c000000 */
[----:B------:R-:W-:Y:S01]  /*f7d0*/  ULDC UR12, c[0x0][0x14] ;  /* 0x00000500000c7ab9 */ /* 0x000fe20000000800 */
[----:B------:R-:W-:-:S02]  /*f7e0*/  USHF.L.U32 UR11, UR16, UR11, URZ ;  /* 0x0000000b100b7299 */ /* 0x000fc4000800063f */
[----:B------:R-:W-:Y:S02]  /*f7f0*/  UIMAD.WIDE.U32 UR24, UR8, UR12, URZ ;  /* 0x0000000c081872a5 */ /* 0x000fe4000f8e003f */
[----:B------:R-:W-:Y:S02]  /*f800*/  UIMAD UR21, UR9, UR12, URZ ;  /* 0x0000000c091572a4 */ /* 0x000fe4000f8e023f */
[----:B------:R-:W-:Y:S02]  /*f810*/  ULOP3.LUT UR10, UR10, 0xffff, URZ, 0xc0, !UPT ;  /* 0x0000ffff0a0a7892 */ /* 0x000fe4000f8ec03f */
[----:B------:R-:W-:Y:S02]  /*f820*/  ULOP3.LUT UR6, UR6, 0x40, URZ, 0xc0, !UPT ;  /* 0x0000004006067892 */ /* 0x000fe4000f8ec03f */
[----:B------:R-:W-:Y:S02]  /*f830*/  ULOP3.LUT UR7, UR7, 0x2000, URZ, 0xc0, !UPT ;  /* 0x0000200007077892 */ /* 0x000fe4000f8ec03f */
[----:B------:R-:W-:-:S02]  /*f840*/  ULOP3.LUT UR18, URZ, UR18, URZ, 0x33, !UPT ;  /* 0x000000123f127292 */ /* 0x000fc4000f8e333f */
[----:B------:R-:W-:Y:S02]  /*f850*/  ULOP3.LUT UR20, UR20, UR11, URZ, 0xfc, !UPT ;  /* 0x0000000b14147292 */ /* 0x000fe4000f8efc3f */
[----:B------:R-:W-:Y:S02]  /*f860*/  UIADD3 UR21, UR25, UR21, URZ ;  /* 0x0000001519157290 */ /* 0x000fe4000fffe03f */
[----:B------:R-:W-:Y:S02]  /*f870*/  USHF.L.U32 UR22, UR22, UR10, URZ ;  /* 0x0000000a16167299 */ /* 0x000fe4000800063f */
[----:B------:R-:W-:Y:S01]  /*f880*/  UIADD3 UR31, UR19, 0x1, URZ ;  /* 0x00000001131f7890 */ /* 0x000fe2000fffe03f */
[----:B------:R-:W-:-:S11]  /*f890*/  ULDC.64 UR32, c[0x0][0x198] ;  /* 0x0000660000207ab9 */ /* 0x000fd60000000a00 */
.L_x_312:
[----:B------:R-:W-:-:S03]  /*f8a0*/  UMOV UR8, 0xffffffff ;  /* 0xffffffff00087882 */ /* 0x000fc60000000000 */
[----:B------:R-:W-:Y:S05]  /*f8b0*/  BRA.DIV UR8, `(.L_x_302) ;  /* 0x0000000e08e47947 */ /* 0x000fea000b800000 */
[----:B------:R-:W-:-:S13]  /*f8c0*/  ELECT P0, URZ, PT ;  /* 0x00000000003f782f */ /* 0x000fda0003800000 */
.L_x_323:
[----:B------:R-:W0:Y:S01]  /*f8d0*/  LDC R2, c[0x0][0x28c] ;  /* 0x0000a300ff027b82 */ /* 0x000e220000000800 */
[----:B------:R-:W-:Y:S01]  /*f8e0*/  BSSY B1, `(.L_x_303) ;  /* 0x000003d000017945 */ /* 0x000fe20003800000 */
[----:B0-----:R-:W-:-:S13]  /*f8f0*/  ISETP.LT.OR P0, PT, R2, 0x1, !P0 ;  /* 0x000000010200780c */ /* 0x001fda0004701670 */
[----:B------:R-:W-:Y:S05]  /*f900*/  @P0 BRA `(.L_x_304) ;  /* 0x0000000000e80947 */ /* 0x000fea0003800000 */
[----:B------:R-:W-:Y:S01]  /*f910*/  LEA R5, R5, UR30, 0x1 ;  /* 0x0000001e05057c11 */ /* 0x000fe2000f8e08ff */
[----:B------:R-:W-:Y:S01]  /*f920*/  IMAD.MOV.U32 R13, RZ, RZ, RZ ;  /* 0x000000ffff0d7224 */ /* 0x000fe200078e00ff */
[----:B------:R-:W-:Y:S01]  /*f930*/  LEA R7, R7, UR6, 0x7 ;  /* 0x0000000607077c11 */ /* 0x000fe2000f8e38ff */
[----:B------:R-:W-:Y:S02]  /*f940*/  IMAD.U32 R14, RZ, RZ, UR31 ;  /* 0x0000001fff0e7e24 */ /* 0x000fe4000f8e00ff */
[----:B------:R-:W-:Y:S02]  /*f950*/  IMAD.MOV.U32 R2, RZ, RZ, R0 ;  /* 0x000000ffff027224 */ /* 0x000fe400078e0000 */
[----:B------:R-:W-:Y:S02]  /*f960*/  IMAD.MOV.U32 R3, RZ, RZ, R8 ;  /* 0x000000ffff037224 */ /* 0x000fe400078e0008 */
[----:B------:R-:W-:-:S07]  /*f970*/  IMAD.SHL.U32 R10, R5, 0x80, RZ ;  /* 0x00000080050a7824 */ /* 0x000fce00078e00ff */
.L_x_307:
[----:B------:R-:W0:Y:S01]  /*f980*/  S2R R5, SR_CgaCtaId ;  /* 0x0000000000057919 */ /* 0x000e220000008800 */
[----:B------:R-:W-:Y:S01]  /*f990*/  MOV R4, 0x400 ;  /* 0x0000040000047802 */ /* 0x000fe20000000f00 */
[----:B------:R-:W1:Y:S03]  /*f9a0*/  S2R R15, SR_TID.X ;  /* 0x00000000000f7919 */ /* 0x000e660000002100 */
[----:B0-----:R-:W-:Y:S02]  /*f9b0*/  LEA R12, R5, R4, 0x18 ;  /* 0x00000004050c7211 */ /* 0x001fe400078ec0ff */
[----:B------:R-:W-:Y:S02]  /*f9c0*/  SHF.L.U32 R4, R2, 0x1f, RZ ;  /* 0x0000001f02047819 */ /* 0x000fe400000006ff */
[----:B-1----:R-:W-:Y:S01]  /*f9d0*/  LOP3.LUT P1, RZ, R15, 0x7f, RZ, 0xc0, !PT ;  /* 0x0000007f0fff7812 */ /* 0x002fe2000782c0ff */
[----:B------:R-:W-:-:S04]  /*f9e0*/  IMAD R11, R3, 0x8, R12 ;  /* 0x00000008030b7824 */ /* 0x000fc800078e020c */
[----:B------:R-:W0:Y:S08]  /*f9f0*/  SYNCS.PHASECHK.TRANS64.TRYWAIT P0, [R11+URZ+0x20], R4 ;  /* 0x000020040b0075a7 */ /* 0x000e30000800017f */
[----:B------:R-:W1:Y:S01]  /*fa00*/  @!P1 LDC R5, c[0x0][0x500] ;  /* 0x00014000ff059b82 */ /* 0x000e620000000800 */
[----:B0-----:R-:W-:Y:S05]  /*fa10*/  @!P0 BRA `(.L_x_305) ;  /* 0x0000000c00ac8947 */ /* 0x001fea0003800000 */
.L_x_324:
[----:B------:R-:W-:Y:S01]  /*fa20*/  UPRMT UR8, UR29, 0x9910, URZ ;  /* 0x000099101d087896 */ /* 0x000fe2000800003f */
[----:B-1----:R1:W-:Y:S03]  /*fa30*/  @!P1 SYNCS.ARRIVE.TRANS64 RZ, [R11+URZ], R5 ;  /* 0x000000050bff99a7 */ /* 0x0023e6000800003f */
[----:B------:R-:W-:-:S06]  /*fa40*/  UISETP.NE.AND UP0, UPT, UR8, 0x2, UPT ;  /* 0x000000020800788c */ /* 0x000fcc000bf05270 */
[----:B------:R-:W-:-:S13]  /*fa50*/  PLOP3.LUT P0, PT, PT, PT, UP0, 0x80, 0x0 ;  /* 0x000000000000781c */ /* 0x000fda0003f0f008 */
[----:B-1----:R-:W-:Y:S05]  /*fa60*/  @P0 BRA `(.L_x_306) ;  /* 0x0000000000040947 */ /* 0x002fea0003800000 */
[----:B------:R-:W-:Y:S01]  /*fa70*/  BPT.TRAP 0x1 ;  /* 0x000000040000795c */ /* 0x000fe20000300000 */
.L_x_306:
[C---:B0-----:R-:W-:Y:S01]  /*fa80*/  LEA R4, R3.reuse, UR30, 0x1 ;  /* 0x0000001e03047c11 */ /* 0x041fe2000f8e08ff */
[----:B------:R-:W-:Y:S01]  /*fa90*/  VIADD R14, R14, 0xffffffff ;  /* 0xffffffff0e0e7836 */ /* 0x000fe20000000000 */
[----:B------:R-:W-:Y:S01]  /*faa0*/  R2UR UR11, R3 ;  /* 0x00000000030b72ca */ /* 0x000fe200000e0000 */
[----:B------:R-:W-:Y:S01]  /*fab0*/  UIADD3 UR14, UP0, UR32, 0xf0, URZ ;  /* 0x000000f0200e7890 */ /* 0x000fe2000ff1e03f */
[----:B------:R-:W-:Y:S01]  /*fac0*/  R2UR UR26, R12 ;  /* 0x000000000c1a72ca */ /* 0x000fe200000e0000 */
[----:B------:R-:W-:Y:S01]  /*fad0*/  IMAD.U32 R4, R4, 0x4000, R12 ;  /* 0x0000400004047824 */ /* 0x000fe200078e000c */
[----:B------:R-:W-:Y:S01]  /*fae0*/  R2UR UR27, R10 ;  /* 0x000000000a1b72ca */ /* 0x000fe200000e0000 */
[----:B------:R-:W-:Y:S01]  /*faf0*/  UIADD3 UR34, UP1, UR32, 0x1f0, URZ ;  /* 0x000001f020227890 */ /* 0x000fe2000ff3e03f */
[----:B------:R-:W-:Y:S01]  /*fb00*/  R2UR UR9, R11 ;  /* 0x000000000b0972ca */ /* 0x000fe200000e0000 */
[----:B------:R-:W-:Y:S01]  /*fb10*/  UIADD3.X UR15, URZ, UR33, URZ, UP0, !UPT ;  /* 0x000000213f0f7290 */ /* 0x000fe200087fe43f */
[----:B------:R-:W-:Y:S01]  /*fb20*/  R2UR UR8, R4 ;  /* 0x00000000040872ca */ /* 0x000fe200000e0000 */
[----:B------:R-:W-:Y:S01]  /*fb30*/  UPRMT UR23, URZ, 0x5410, UR22 ;  /* 0x000054103f177896 */ /* 0x000fe20008000016 */
[----:B------:R-:W-:Y:S01]  /*fb40*/  R2UR UR10, R13 ;  /* 0x000000000d0a72ca */ /* 0x000fe200000e0000 */
[----:B------:R-:W-:Y:S01]  /*fb50*/  VIADD R3, R3, 0x1 ;  /* 0x0000000103037836 */ /* 0x000fe20000000000 */
[----:B------:R-:W-:Y:S01]  /*fb60*/  R2UR UR12, R6 ;  /* 0x00000000060c72ca */ /* 0x000fe200000e0000 */
[----:B------:R-:W-:Y:S01]  /*fb70*/  ULEA UR11, UR11, UR7, 0xe ;  /* 0x000000070b0b7291 */ /* 0x000fe2000f8e703f */
[----:B------:R-:W-:Y:S01]  /*fb80*/  R2UR UR28, R7 ;  /* 0x00000000071c72ca */ /* 0x000fe200000e0000 */
[----:B------:R-:W-:Y:S01]  /*fb90*/  UPRMT UR36, URZ, 0x5410, UR20 ;  /* 0x000054103f247896 */ /* 0x000fe20008000014 */
[----:B------:R-:W-:Y:S01]  /*fba0*/  ISETP.GT.AND P1, PT, R14, 0x1, PT ;  /* 0x000000010e00780c */ /* 0x000fe20003f24270 */
[----:B------:R-:W-:Y:S01]  /*fbb0*/  UIADD3 UR26, UR26, 0x20100, UR11 ;  /* 0x000201001a1a7890 */ /* 0x000fe2000fffe00b */
[----:B------:R-:W-:Y:S01]  /*fbc0*/  ISETP.NE.AND P0, PT, R3, 0x4, PT ;  /* 0x000000040300780c */ /* 0x000fe20003f05270 */
[----:B------:R-:W-:Y:S01]  /*fbd0*/  UIADD3.X UR35, URZ, UR33, URZ, UP1, !UPT ;  /* 0x000000213f237290 */ /* 0x000fe20008ffe43f */
[----:B------:R-:W-:Y:S01]  /*fbe0*/  VIADD R13, R13, 0x80 ;  /* 0x000000800d0d7836 */ /* 0x000fe20000000000 */
[----:B------:R-:W-:Y:S01]  /*fbf0*/  UIADD3 UR8, UR8, 0x100, URZ ;  /* 0x0000010008087890 */ /* 0x000fe2000fffe03f */
[----:B------:R-:W-:Y:S01]  /*fc00*/  SEL R5, RZ, 0x1, P0 ;  /* 0x00000001ff057807 */ /* 0x000fe20000000000 */
[----:B------:R-:W-:Y:S01]  /*fc10*/  UMOV UR16, 0x0 ;  /* 0x0000000000107882 */ /* 0x000fe20000000000 */
[----:B------:R-:W-:Y:S01]  /*fc20*/  UMOV UR17, 0x10000000 ;  /* 0x1000000000117882 */ /* 0x000fe20000000000 */
[----:B------:R-:W-:Y:S01]  /*fc30*/  UMOV UR11, UR27 ;  /* 0x0000001b000b7c82 */ /* 0x000fe20008000000 */
[----:B------:R-:W-:-:S02]  /*fc40*/  LOP3.LUT R2, R2, R5, RZ, 0x3c, !PT ;  /* 0x0000000502027212 */ /* 0x000fc400078e3cff */
[----:B------:R-:W-:Y:S02]  /*fc50*/  SEL R3, R3, RZ, P0 ;  /* 0x000000ff03037207 */ /* 0x000fe40000000000 */
[----:B------:R0:W-:Y:S02]  /*fc60*/  UTMALDG.3D.MULTICAST [UR8], [UR14], UR23, desc[UR16] ;  /* 0x000010080e0073b4 */ /* 0x0001e40008011817 */
[----:B0-----:R-:W-:Y:S01]  /*fc70*/  UMOV UR8, UR26 ;  /* 0x0000001a00087c82 */ /* 0x001fe20008000000 */
[----:B------:R-:W-:Y:S02]  /*fc80*/  UMOV UR11, UR28 ;  /* 0x0000001c000b7c82 */ /* 0x000fe40008000000 */
[----:B------:R0:W-:Y:S02]  /*fc90*/  UTMALDG.3D.MULTICAST [UR8], [UR34], UR36, desc[UR16] ;  /* 0x00001008220073b4 */ /* 0x0001e40008011824 */
[----:B0-----:R-:W-:Y:S05]  /*fca0*/  @P1 BRA `(.L_x_307) ;  /* 0xfffffffc00341947 */ /* 0x001fea000383ffff */
.L_x_304:
[----:B------:R-:W-:Y:S05]  /*fcb0*/  BSYNC B1 ;  /* 0x0000000000017941 */ /* 0x000fea0003800000 */
.L_x_303:
[----:B------:R-:W2:Y:S01]  /*fcc0*/  LDL.LU R15, [R1+0x78] ;  /* 0x00007800010f7983 */ /* 0x000ea20000300800 */
[----:B------:R-:W-:Y:S01]  /*fcd0*/  LOP3.LUT P2, RZ, R9, 0xff, RZ, 0xc0, !PT ;  /* 0x000000ff09ff7812 */ /* 0x000fe2000784c0ff */
[----:B------:R-:W-:Y:S01]  /*fce0*/  VIADD R8, R8, UR19 ;  /* 0x0000001308087c36 */ /* 0x000fe20008000000 */
[----:B------:R-:W-:Y:S01]  /*fcf0*/  ULDC.64 UR8, c[0x0][0x650] ;  /* 0x0001940000087ab9 */ /* 0x000fe20000000a00 */
[----:B------:R-:W3:Y:S01]  /*fd00*/  LDL.LU R12, [R1+0x7c] ;  /* 0x00007c00010c7983 */ /* 0x000ee20000300800 */
[----:B------:R-:W-:Y:S01]  /*fd10*/  IMAD.U32 R5, RZ, RZ, UR19 ;  /* 0x00000013ff057e24 */ /* 0x000fe2000f8e00ff */
[----:B------:R-:W-:Y:S01]  /*fd20*/  BSSY B1, `(.L_x_308) ;  /* 0x0000070000017945 */ /* 0x000fe20003800000 */
[----:B------:R-:W-:Y:S01]  /*fd30*/  ISETP.GT.U32.AND P0, PT, R8, 0x3, PT ;  /* 0x000000030800780c */ /* 0x000fe20003f04070 */
[----:B------:R-:W-:Y:S01]  /*fd40*/  IMAD.MOV.U32 R7, RZ, RZ, -0x1 ;  /* 0xffffffffff077424 */ /* 0x000fe200078e00ff */
[----:B------:R-:W-:Y:S01]  /*fd50*/  SHF.R.U32.HI R2, RZ, 0x2, R8 ;  /* 0x00000002ff027819 */ /* 0x000fe20000011608 */
[----:B------:R-:W-:Y:S01]  /*fd60*/  IMAD.MOV.U32 R6, RZ, RZ, -0x1 ;  /* 0xffffffffff067424 */ /* 0x000fe200078e00ff */
[----:B------:R-:W-:Y:S01]  /*fd70*/  ISETP.LT.U32.AND P0, PT, R5, 0x4, P0 ;  /* 0x000000040500780c */ /* 0x000fe20000701070 */
[----:B------:R-:W-:Y:S01]  /*fd80*/  IMAD.MOV.U32 R5, RZ, RZ, -0x1 ;  /* 0xffffffffff057424 */ /* 0x000fe200078e00ff */
[----:B------:R-:W-:Y:S01]  /*fd90*/  LOP3.LUT R2, R2, 0x1, RZ, 0xc0, !PT ;  /* 0x0000000102027812 */ /* 0x000fe200078ec0ff */
[----:B------:R-:W0:Y:S01]  /*fda0*/  @P2 S2R R4, SR_CgaCtaId ;  /* 0x0000000000042919 */ /* 0x000e220000008800 */
[----:B------:R-:W-:-:S02]  /*fdb0*/  @P2 MOV R3, 0x400 ;  /* 0x0000040000032802 */ /* 0x000fc40000000f00 */
[----:B------:R-:W-:Y:S01]  /*fdc0*/  ISETP.NE.U32.AND P1, PT, R2, 0x1, PT ;  /* 0x000000010200780c */ /* 0x000fe20003f25070 */
[----:B------:R-:W-:Y:S01]  /*fdd0*/  IMAD.U32 R2, RZ, RZ, UR19 ;  /* 0x00000013ff027e24 */ /* 0x000fe2000f8e00ff */
[----:B------:R-:W-:Y:S02]  /*fde0*/  LOP3.LUT R8, R8, 0x3, RZ, 0xc0, !PT ;  /* 0x0000000308087812 */ /* 0x000fe400078ec0ff */
[----:B------:R-:W-:Y:S02]  /*fdf0*/  PRMT R9, RZ, 0x7610, R9 ;  /* 0x00007610ff097816 */ /* 0x000fe40000000009 */
[----:B------:R-:W-:-:S04]  /*fe00*/  ISETP.GT.U32.AND P1, PT, R2, 0x3, !P1 ;  /* 0x000000030200780c */ /* 0x000fc80004f24070 */
[----:B------:R-:W-:Y:S02]  /*fe10*/  SEL R2, RZ, 0x1, !P1 ;  /* 0x00000001ff027807 */ /* 0x000fe40004800000 */
[----:B0-----:R-:W-:-:S04]  /*fe20*/  @P2 LEA R3, R4, R3, 0x18 ;  /* 0x0000000304032211 */ /* 0x001fc800078ec0ff */
[----:B------:R0:W-:Y:S02]  /*fe30*/  @P2 SYNCS.ARRIVE.TRANS64.A1T0 RZ, [R3+URZ+0x58], RZ ;  /* 0x000058ff03ff29a7 */ /* 0x0001e4000810003f */
[----:B0-----:R-:W-:-:S04]  /*fe40*/  SEL R3, RZ, 0x1, !P0 ;  /* 0x00000001ff037807 */ /* 0x001fc80004000000 */
[----:B------:R-:W-:Y:S02]  /*fe50*/  LOP3.LUT R0, R2, R0, R3, 0x96, !PT ;  /* 0x0000000002007212 */ /* 0x000fe400078e9603 */
[----:B------:R-:W-:Y:S02]  /*fe60*/  PRMT R2, RZ, 0x7610, R2 ;  /* 0x00007610ff027816 */ /* 0x000fe40000000002 */
[----:B---3--:R-:W-:-:S04]  /*fe70*/  IADD3 R12, P2, R12, UR24, RZ ;  /* 0x000000180c0c7c10 */ /* 0x008fc8000ff5e0ff */
[----:B--2---:R-:W-:Y:S01]  /*fe80*/  IADD3.X R15, R15, UR21, RZ, P2, !PT ;  /* 0x000000150f0f7c10 */ /* 0x004fe200097fe4ff */
[----:B------:R0:W-:Y:S01]  /*fe90*/  STL [R1+0x7c], R12 ;  /* 0x00007c0c01007387 */ /* 0x0001e20000100800 */
[----:B------:R-:W-:-:S03]  /*fea0*/  ISETP.GE.U32.AND P2, PT, R12, UR8, PT ;  /* 0x000000080c007c0c */ /* 0x000fc6000bf46070 */
[----:B------:R0:W-:Y:S01]  /*feb0*/  STL [R1+0x78], R15 ;  /* 0x0000780f01007387 */ /* 0x0001e20000100800 */
[----:B------:R-:W-:-:S13]  /*fec0*/  ISETP.GE.U32.AND.EX P0, PT, R15, UR9, PT, P2 ;  /* 0x000000090f007c0c */ /* 0x000fda000bf06120 */
[----:B0-----:R-:W-:Y:S05]  /*fed0*/  @P0 BRA `(.L_x_309) ;  /* 0x0000000400500947 */ /* 0x001fea0003800000 */
[----:B------:R-:W-:Y:S01]  /*fee0*/  ULDC.64 UR8, c[0x0][0x628] ;  /* 0x00018a0000087ab9 */ /* 0x000fe20000000a00 */
[----:B------:R-:W0:Y:S01]  /*fef0*/  S2R R11, SR_CTAID.X ;  /* 0x00000000000b7919 */ /* 0x000e220000002500 */
[----:B------:R-:W-:Y:S01]  /*ff00*/  ISETP.NE.U32.AND P0, PT, RZ, UR8, PT ;  /* 0x00000008ff007c0c */ /* 0x000fe2000bf05070 */
[----:B------:R-:W-:Y:S01]  /*ff10*/  ULDC UR11, c[0x0][0x630] ;  /* 0x00018c00000b7ab9 */ /* 0x000fe20000000800 */
[----:B------:R-:W-:Y:S01]  /*ff20*/  IMAD.MOV.U32 R2, RZ, RZ, R12 ;  /* 0x000000ffff027224 */ /* 0x000fe200078e000c */
[----:B------:R-:W1:Y:S01]  /*ff30*/  S2R R10, SR_CTAID.Y ;  /* 0x00000000000a7919 */ /* 0x000e620000002600 */
[----:B------:R-:W-:Y:S01]  /*ff40*/  ISETP.NE.AND.EX P0, PT, RZ, UR9, PT, P0 ;  /* 0x00000009ff007c0c */ /* 0x000fe2000bf05300 */
[----:B------:R-:W-:-:S12]  /*ff50*/  IMAD.MOV.U32 R3, RZ, RZ, R15 ;  /* 0x000000ffff037224 */ /* 0x000fd800078e000f */
[----:B------:R-:W-:Y:S05]  /*ff60*/  @!P0 BRA `(.L_x_310) ;  /* 0x0000000000288947 */ /* 0x000fea0003800000 */
[----:B------:R-:W-:Y:S02]  /*ff70*/  ULDC UR10, c[0x0][0x634] ;  /* 0x00018d00000a7ab9 */ /* 0x000fe40000000800 */
[----:B------:R-:W-:-:S05]  /*ff80*/  IADD3 R7, P0, R12, UR10, RZ ;  /* 0x0000000a0c077c10 */ /* 0x000fca000ff1e0ff */
[----:B------:R-:W-:-:S04]  /*ff90*/  IMAD.X R13, RZ, RZ, R15, P0 ;  /* 0x000000ffff0d7224 */ /* 0x000fc800000e060f */
[----:B------:R-:W-:-:S04]  /*ffa0*/  IMAD.WIDE.U32 R4, R13, UR8, RZ ;  /* 0x000000080d047c25 */ /* 0x000fc8000f8e00ff */
[----:B------:R-:W-:-:S04]  /*ffb0*/  IMAD.WIDE.U32 R4, P0, R7, UR9, R4 ;  /* 0x0000000907047c25 */ /* 0x000fc8000f800004 */
[----:B------:R-:W-:-:S04]  /*ffc0*/  IMAD.WIDE.U32 R6, R7, UR8, RZ ;  /* 0x0000000807067c25 */ /* 0x000fc8000f8e00ff */
[----:B------:R-:W-:Y:S01]  /*ffd0*/  IMAD.X R3, RZ, RZ, RZ, P0 ;  /* 0x000000ffff037224 */ /* 0x000fe200000e06ff */
[----:B------:R-:W-:Y:S01]  /*ffe0*/  IADD3 RZ, P0, R7, R4, RZ ;  /* 0x0000000407ff7210 */ /* 0x000fe20007f1e0ff */
[----:B------:R-:W-:-:S04]  /*fff0*/  IMAD.MOV.U32 R2, RZ, RZ, R5 ;  /* 0x000000ffff027224 */ /* 0x000fc800078e0005 */
[----:B------:R-:W-:-:S08]  /*10000*/  IMAD.WIDE.U32.X R2, R13, UR9, R2, P0 ;  /* 0x000000090d027c25 */ /* 0x000fd000080e0402 */
.L_x_310:
[--C-:B------:R-:W-:Y:S01]  /*10010*/  SHF.R.U64 R6, R2, UR11, R3.reuse ;  /* 0x0000000b02067c19 */ /* 0x100fe20008001203 */
[----:B------:R-:W-:Y:S01]  /*10020*/  ULDC.64 UR8, c[0x0][0x620] ;  /* 0x0001880000087ab9 */ /* 0x000fe20000000a00 */
[----:B------:R-:W-:Y:S01]  /*10030*/  SHF.R.U32.HI R2, RZ, UR11, R3 ;  /* 0x0000000bff027c19 */ /* 0x000fe20008011603 */
[----:B------:R-:W-:Y:S01]  /*10040*/  IMAD.MOV.U32 R3, RZ, RZ, R15 ;  /* 0x000000ffff037224 */ /* 0x000fe200078e000f */
[----:B------:R-:W-:Y:S01]  /*10050*/  IADD3 R5, P0, RZ, -R6, RZ ;  /* 0x80000006ff057210 */ /* 0x000fe20007f1e0ff */
[----:B------:R-:W2:Y:S01]  /*10060*/  LDC R16, c[0x0][0x144] ;  /* 0x00005100ff107b82 */ /* 0x000ea20000000800 */
[----:B0-----:R-:W-:Y:S01]  /*10070*/  I2FP.F32.U32 R7, R11 ;  /* 0x0000000b00077245 */ /* 0x001fe20000201000 */
[----:B------:R-:W-:Y:S01]  /*10080*/  ULDC.64 UR14, c[0x0][0x640] ;  /* 0x00019000000e7ab9 */ /* 0x000fe20000000a00 */
[----:B------:R-:W-:Y:S01]  /*10090*/  ULDC UR10, c[0x0][0x608] ;  /* 0x00018200000a7ab9 */ /* 0x000fe20000000800 */
[----:B------:R-:W-:Y:S01]  /*100a0*/  IMAD.X R2, RZ, RZ, ~R2, P0 ;  /* 0x000000ffff027224 */ /* 0x000fe200000e0e02 */
[----:B------:R-:W-:-:S03]  /*100b0*/  ISETP.NE.U32.AND P0, PT, RZ, UR14, PT ;  /* 0x0000000eff007c0c */ /* 0x000fc6000bf05070 */
[----:B------:R-:W-:Y:S01]  /*100c0*/  IMAD R4, R2, UR8, RZ ;  /* 0x0000000802047c24 */ /* 0x000fe2000f8e02ff */
[----:B------:R-:W0:Y:S01]  /*100d0*/  LDC R13, c[0x0][0x148] ;  /* 0x00005200ff0d7b82 */ /* 0x000e220000000800 */
[----:B------:R-:W-:Y:S01]  /*100e0*/  IMAD.MOV.U32 R2, RZ, RZ, R12 ;  /* 0x000000ffff027224 */ /* 0x000fe200078e000c */
[----:B------:R-:W-:-:S03]  /*100f0*/  ISETP.NE.AND.EX P0, PT, RZ, UR15, PT, P0 ;  /* 0x0000000fff007c0c */ /* 0x000fc6000bf05300 */
[----:B------:R-:W-:Y:S01]  /*10100*/  IMAD.WIDE.U32 R2, R5, UR8, R2 ;  /* 0x0000000805027c25 */ /* 0x000fe2000f8e0002 */
[----:B------:R-:W-:-:S03]  /*10110*/  ULDC UR8, c[0x0][0x150] ;  /* 0x0000540000087ab9 */ /* 0x000fc60000000800 */
[----:B------:R-:W-:Y:S02]  /*10120*/  IMAD R5, R5, UR9, R4 ;  /* 0x0000000905057c24 */ /* 0x000fe4000f8e0204 */
[----:B------:R-:W-:Y:S01]  /*10130*/  FMUL R4, R7, UR8 ;  /* 0x0000000807047c20 */ /* 0x000fe20008400000 */
[----:B------:R-:W-:Y:S01]  /*10140*/  ULDC UR8, c[0x0][0x618] ;  /* 0x0001860000087ab9 */ /* 0x000fe20000000800 */
[----:B------:R-:W-:Y:S01]  /*10150*/  ULDC UR9, c[0x0][0x154] ;  /* 0x0000550000097ab9 */ /* 0x000fe20000000800 */
[----:B------:R-:W-:-:S03]  /*10160*/  IMAD.IADD R3, R3, 0x1, R5 ;  /* 0x0000000103037824 */ /* 0x000fc600078e0205 */
[----:B------:R-:W3:Y:S02]  /*10170*/  F2I.U32.TRUNC.NTZ R4, R4 ;  /* 0x0000000400047305 */ /* 0x000ee4000020f000 */
[----:B------:R-:W-:Y:S02]  /*10180*/  SHF.R.U64 R7, R2, UR8, R3 ;  /* 0x0000000802077c19 */ /* 0x000fe40008001203 */
[----:B-1----:R-:W-:-:S05]  /*10190*/  I2FP.F32.U32 R2, R10 ;  /* 0x0000000a00027245 */ /* 0x002fca0000201000 */
[----:B------:R-:W-:Y:S01]  /*101a0*/  FMUL R5, R2, UR9 ;  /* 0x0000000902057c20 */ /* 0x000fe20008400000 */
[----:B------:R-:W-:Y:S01]  /*101b0*/  SHF.R.U32.HI R2, RZ, UR8, R3 ;  /* 0x00000008ff027c19 */ /* 0x000fe20008011603 */
[----:B------:R-:W-:Y:S02]  /*101c0*/  ULDC UR8, c[0x0][0x658] ;  /* 0x0001960000087ab9 */ /* 0x000fe40000000800 */
[----:B------:R1:W4:Y:S01]  /*101d0*/  F2I.U32.TRUNC.NTZ R15, R5 ;  /* 0x00000005000f7305 */ /* 0x000322000020f000 */
[--C-:B------:R-:W-:Y:S02]  /*101e0*/  SHF.R.U64 R14, R7, UR10, R2.reuse ;  /* 0x0000000a070e7c19 */ /* 0x100fe40008001202 */
[----:B------:R-:W-:Y:S01]  /*101f0*/  SHF.R.U32.HI R3, RZ, UR10, R2 ;  /* 0x0000000aff037c19 */ /* 0x000fe20008011602 */
[----:B---3--:R-:W-:-:S03]  /*10200*/  IMAD.MOV R2, RZ, RZ, -R4 ;  /* 0x000000ffff027224 */ /* 0x008fc600078e0a04 */
[----:B------:R-:W-:Y:S01]  /*10210*/  SHF.R.U64 R12, R14, UR8, R3 ;  /* 0x000000080e0c7c19 */ /* 0x000fe20008001203 */
[----:B--2---:R-:W-:Y:S01]  /*10220*/  IMAD R17, R16, R2, R11 ;  /* 0x0000000210117224 */ /* 0x004fe200078e020b */
[----:B------:R-:W-:-:S03]  /*10230*/  SHF.R.U32.HI R4, RZ, UR8, R3 ;  /* 0x00000008ff047c19 */ /* 0x000fc60008011603 */
[----:B------:R-:W-:Y:S02]  /*10240*/  IMAD.MOV.U32 R2, RZ, RZ, R12 ;  /* 0x000000ffff027224 */ /* 0x000fe400078e000c */
[----:B------:R-:W-:Y:S01]  /*10250*/  IMAD.MOV.U32 R3, RZ, RZ, R4 ;  /* 0x000000ffff037224 */ /* 0x000fe200078e0004 */
[----:B-1--4-:R-:W-:Y:S06]  /*10260*/  @!P0 BRA `(.L_x_311) ;  /* 0x0000000000288947 */ /* 0x012fec0003800000 */
[----:B------:R-:W-:Y:S02]  /*10270*/  ULDC UR8, c[0x0][0x64c] ;  /* 0x0001930000087ab9 */ /* 0x000fe40000000800 */
[----:B------:R-:W-:-:S05]  /*10280*/  IADD3 R3, P0, R12, UR8, RZ ;  /* 0x000000080c037c10 */ /* 0x000fca000ff1e0ff */
[----:B------:R-:W-:-:S04]  /*10290*/  IMAD.X R11, RZ, RZ, R4, P0 ;  /* 0x000000ffff0b7224 */ /* 0x000fc800000e0604 */
[----:B------:R-:W-:-:S04]  /*102a0*/  IMAD.WIDE.U32 R4, R11, UR14, RZ ;  /* 0x0000000e0b047c25 */ /* 0x000fc8000f8e00ff */
[----:B------:R-:W-:-:S04]  /*102b0*/  IMAD.WIDE.U32 R4, P0, R3, UR15, R4 ;  /* 0x0000000f03047c25 */ /* 0x000fc8000f800004 */
[----:B------:R-:W-:-:S04]  /*102c0*/  IMAD.WIDE.U32 R2, R3, UR14, RZ ;  /* 0x0000000e03027c25 */ /* 0x000fc8000f8e00ff */
[----:B------:R-:W-:Y:S01]  /*102d0*/  IMAD.MOV.U32 R2, RZ, RZ, R5 ;  /* 0x000000ffff027224 */ /* 0x000fe200078e0005 */
[----:B------:R-:W-:Y:S01]  /*102e0*/  IADD3 RZ, P1, R3, R4, RZ ;  /* 0x0000000403ff7210 */ /* 0x000fe20007f3e0ff */
[----:B------:R-:W-:-:S04]  /*102f0*/  IMAD.X R3, RZ, RZ, RZ, P0 ;  /* 0x000000ffff037224 */ /* 0x000fc800000e06ff */
[----:B------:R-:W-:-:S08]  /*10300*/  IMAD.WIDE.U32.X R2, R11, UR15, R2, P1 ;  /* 0x0000000f0b027c25 */ /* 0x000fd000088e0402 */
.L_x_311:
[----:B------:R-:W-:Y:S01]  /*10310*/  ULDC UR8, c[0x0][0x648] ;  /* 0x0001920000087ab9 */ /* 0x000fe20000000800 */
[----:B------:R-:W-:Y:S01]  /*10320*/  IMAD.MOV R15, RZ, RZ, -R15 ;  /* 0x000000ffff0f7224 */ /* 0x000fe200078e0a0f */
[----:B------:R-:W-:Y:S01]  /*10330*/  SHF.R.U64 R3, R2, UR8, R3 ;  /* 0x0000000802037c19 */ /* 0x000fe20008001203 */
[----:B------:R-:W-:Y:S01]  /*10340*/  ULDC UR8, c[0x0][0x638] ;  /* 0x00018e0000087ab9 */ /* 0x000fe20000000800 */
[----:B------:R-:W-:Y:S01]  /*10350*/  LOP3.LUT R2, R14, UR18, RZ, 0xc0, !PT ;  /* 0x000000120e027c12 */ /* 0x000fe2000f8ec0ff */
[----:B0-----:R-:W-:Y:S01]  /*10360*/  @P4 IMAD R17, R13, R15, R10 ;  /* 0x0000000f0d114224 */ /* 0x001fe200078e020a */
[----:B------:R-:W-:Y:S01]  /*10370*/  LOP3.LUT R7, R7, UR4, RZ, 0xc0, !PT ;  /* 0x0000000407077c12 */ /* 0x000fe2000f8ec0ff */
[----:B------:R-:W-:Y:S01]  /*10380*/  IMAD.MOV R5, RZ, RZ, -R3 ;  /* 0x000000ffff057224 */ /* 0x000fe200078e0a03 */
[----:B------:R-:W-:Y:S01]  /*10390*/  ULDC UR9, c[0x0][0x610] ;  /* 0x0001840000097ab9 */ /* 0x000fe20000000800 */
[----:B------:R-:W-:Y:S02]  /*103a0*/  IMAD R2, R3, UR5, R2 ;  /* 0x0000000503027c24 */ /* 0x000fe4000f8e0202 */
[----:B------:R-:W-:Y:S01]  /*103b0*/  IMAD R12, R5, UR8, R12 ;  /* 0x00000008050c7c24 */ /* 0x000fe2000f8e020c */
[----:B------:R-:W-:Y:S01]  /*103c0*/  ULDC UR8, c[0x0][0x600] ;  /* 0x0001800000087ab9 */ /* 0x000fe20000000800 */
[----:B------:R-:W-:-:S02]  /*103d0*/  IMAD R5, R2, UR9, R17 ;  /* 0x0000000902057c24 */ /* 0x000fc4000f8e0211 */
[----:B------:R-:W-:Y:S02]  /*103e0*/  IMAD R12, R12, UR8, R7 ;  /* 0x000000080c0c7c24 */ /* 0x000fe4000f8e0207 */
[----:B------:R-:W-:-:S03]  /*103f0*/  IMAD.MOV.U32 R2, RZ, RZ, 0x1 ;  /* 0x00000001ff027424 */ /* 0x000fc600078e00ff */
[----:B------:R-:W-:Y:S02]  /*10400*/  SEL R7, R12, R5, !P4 ;  /* 0x000000050c077207 */ /* 0x000fe40006000000 */
[----:B------:R-:W-:-:S07]  /*10410*/  SEL R5, R5, R12, !P4 ;  /* 0x0000000c05057207 */ /* 0x000fce0006000000 */
.L_x_309:
[----:B------:R-:W-:Y:S05]  /*10420*/  BSYNC B1 ;  /* 0x0000000000017941 */ /* 0x000fea0003800000 */
.L_x_308:
[----:B------:R-:W-:-:S13]  /*10430*/  LOP3.LUT P0, RZ, R2, 0xff, RZ, 0xc0, !PT ;  /* 0x000000ff02ff7812 */ /* 0x000fda000780c0ff */
[----:B------:R-:W-:Y:S05]  /*10440*/  @P0 BRA `(.L_x_312) ;  /* 0xfffffff400140947 */ /* 0x000fea000383ffff */
[----:B------:R-:W-:Y:S05]  /*10450*/  BSYNC B0 ;  /* 0x0000000000007941 */ /* 0x000fea0003800000 */
.L_x_301:
[----:B------:R-:W-:-:S03]  /*10460*/  UMOV UR8, 0xffffffff ;  /* 0xffffffff00087882 */ /* 0x000fc60000000000 */
[----:B------:R-:W-:Y:S05]  /*10470*/  BRA.DIV UR8, `(.L_x_313) ;  /* 0x0000000608287947 */ /* 0x000fea000b800000 */
[----:B------:R-:W-:-:S13]  /*10480*/  ELECT P0, URZ, PT ;  /* 0x00000000003f782f */ /* 0x000fda0003800000 */
.L_x_327:
[----:B------:R-:W-:Y:S04]  /*10490*/  BSSY B0, `(.L_x_314) ;  /* 0x000002c000007945 */ /* 0x000fe80003800000 */
[----:B------:R-:W-:Y:S05]  /*104a0*/  @!P0 BRA `(.L_x_315) ;  /* 0x0000000000a88947 */ /* 0x000fea0003800000 */
[----:B------:R-:W-:-:S04]  /*104b0*/  ULOP3.LUT UR8, UR13, 0x2, URZ, 0xfc, !UPT ;  /* 0x000000020d087892 */ /* 0x000fc8000f8efc3f */
[----:B------:R-:W-:-:S06]  /*104c0*/  UISETP.NE.AND UP0, UPT, UR8, 0x3, UPT ;  /* 0x000000030800788c */ /* 0x000fcc000bf05270 */
[----:B------:R-:W-:-:S13]  /*104d0*/  PLOP3.LUT P0, PT, PT, PT, UP0, 0x80, 0x0 ;  /* 0x000000000000781c */ /* 0x000fda0003f0f008 */
[----:B------:R-:W-:Y:S05]  /*104e0*/  @!P0 BRA `(.L_x_316) ;  /* 0x0000000000048947 */ /* 0x000fea0003800000 */
[----:B------:R-:W-:Y:S01]  /*104f0*/  BPT.TRAP 0x1 ;  /* 0x000000040000795c */ /* 0x000fe20000300000 */
.L_x_316:
[----:B------:R-:W0:Y:S01]  /*10500*/  S2R R3, SR_CgaCtaId ;  /* 0x0000000000037919 */ /* 0x000e220000008800 */
[----:B------:R-:W-:-:S04]  /*10510*/  MOV R2, 0x400 ;  /* 0x0000040000027802 */ /* 0x000fc80000000f00 */
[----:B0-----:R-:W-:Y:S02]  /*10520*/  LEA R3, R3, R2, 0x18 ;  /* 0x0000000203037211 */ /* 0x001fe400078ec0ff */
[----:B------:R-:W-:-:S03]  /*10530*/  SHF.L.U32 R2, R0, 0x1f, RZ ;  /* 0x0000001f00027819 */ /* 0x000fc600000006ff */
[----:B------:R-:W-:-:S04]  /*10540*/  VIADD R3, R3, 0x20 ;  /* 0x0000002003037836 */ /* 0x000fc80000000000 */
[C---:B------:R-:W-:Y:S02]  /*10550*/  IMAD R7, R8.reuse, 0x8, R3 ;  /* 0x0000000808077824 */ /* 0x040fe400078e0203 */
[----:B------:R-:W-:Y:S02]  /*10560*/  VIADD R8, R8, 0x1 ;  /* 0x0000000108087836 */ /* 0x000fe40000000000 */
[----:B------:R-:W0:Y:S03]  /*10570*/  SYNCS.PHASECHK.TRANS64.TRYWAIT P0, [R7+URZ], R2 ;  /* 0x00000002070075a7 */ /* 0x000e26000800017f */
[----:B------:R-:W-:-:S04]  /*10580*/  ISETP.NE.AND P1, PT, R8, 0x4, PT ;  /* 0x000000040800780c */ /* 0x000fc80003f25270 */
[----:B------:R-:W-:Y:S02]  /*10590*/  SEL R5, RZ, 0x1, P1 ;  /* 0x00000001ff057807 */ /* 0x000fe40000800000 */
[----:B------:R-:W-:Y:S02]  /*105a0*/  SEL R8, R8, RZ, P1 ;  /* 0x000000ff08087207 */ /* 0x000fe40000800000 */
[----:B------:R-:W-:-:S03]  /*105b0*/  LOP3.LUT R5, R0, R5, RZ, 0x3c, !PT ;  /* 0x0000000500057212 */ /* 0x000fc600078e3cff */
[----:B------:R-:W-:Y:S01]  /*105c0*/  IMAD R9, R8, 0x8, R3 ;  /* 0x0000000808097824 */ /* 0x000fe200078e0203 */
[----:B------:R-:W-:Y:S01]  /*105d0*/  SHF.L.U32 R4, R5, 0x1f, RZ ;  /* 0x0000001f05047819 */ /* 0x000fe200000006ff */
[----:B0-----:R-:W-:Y:S06]  /*105e0*/  @!P0 BRA `(.L_x_317) ;  /* 0x0000000000ec8947 */ /* 0x001fec0003800000 */
.L_x_328:
[----:B------:R-:W1:Y:S01]  /*105f0*/  SYNCS.PHASECHK.TRANS64.TRYWAIT P0, [R9+URZ], R4 ;  /* 0x00000004090075a7 */ /* 0x000e62000800017f */
[----:B------:R-:W-:-:S05]  /*10600*/  VIADD R0, R8, 0x1 ;  /* 0x0000000108007836 */ /* 0x000fca0000000000 */
[----:B------:R-:W-:-:S04]  /*10610*/  ISETP.NE.AND P1, PT, R0, 0x4, PT ;  /* 0x000000040000780c */ /* 0x000fc80003f25270 */
[----:B0-----:R-:W-:Y:S02]  /*10620*/  SEL R2, RZ, 0x1, P1 ;  /* 0x00000001ff027807 */ /* 0x001fe40000800000 */
[----:B------:R-:W-:Y:S02]  /*10630*/  SEL R0, R0, RZ, P1 ;  /* 0x000000ff00007207 */ /* 0x000fe40000800000 */
[----:B------:R-:W-:-:S03]  /*10640*/  LOP3.LUT R7, R5, R2, RZ, 0x3c, !PT ;  /* 0x0000000205077212 */ /* 0x000fc600078e3cff */
[----:B------:R-:W-:Y:S01]  /*10650*/  IMAD R6, R0, 0x8, R3 ;  /* 0x0000000800067824 */ /* 0x000fe200078e0203 */
[----:B------:R-:W-:Y:S01]  /*10660*/  SHF.L.U32 R5, R7, 0x1f, RZ ;  /* 0x0000001f07057819 */ /* 0x000fe200000006ff */
[----:B-1----:R-:W-:Y:S06]  /*10670*/  @!P0 BRA `(.L_x_318) ;  /* 0x0000000000dc8947 */ /* 0x002fec0003800000 */
.L_x_329:
[----:B------:R-:W1:Y:S01]  /*10680*/  SYNCS.PHASECHK.TRANS64.TRYWAIT P0, [R6+URZ], R5 ;  /* 0x00000005060075a7 */ /* 0x000e62000800017f */
[----:B------:R-:W-:-:S05]  /*10690*/  VIADD R0, R0, 0x1 ;  /* 0x0000000100007836 */ /* 0x000fca0000000000 */
[----:B------:R-:W-:-:S04]  /*106a0*/  ISETP.NE.AND P1, PT, R0, 0x4, PT ;  /* 0x000000040000780c */ /* 0x000fc80003f25270 */
[----:B------:R-:W-:Y:S02]  /*106b0*/  SEL R2, RZ, 0x1, P1 ;  /* 0x00000001ff027807 */ /* 0x000fe40000800000 */
[----:B------:R-:W-:Y:S02]  /*106c0*/  SEL R0, R0, RZ, P1 ;  /* 0x000000ff00007207 */ /* 0x000fe40000800000 */
[----:B------:R-:W-:Y:S01]  /*106d0*/  LOP3.LUT R2, R7, R2, RZ, 0x3c, !PT ;  /* 0x0000000207027212 */ /* 0x000fe200078e3cff */
[----:B-1----:R-:W-:Y:S06]  /*106e0*/  @!P0 BRA `(.L_x_319) ;  /* 0x0000000000d48947 */ /* 0x002fec0003800000 */
.L_x_330:
[----:B------:R-:W-:Y:S01]  /*106f0*/  IMAD R3, R0, 0x8, R3 ;  /* 0x0000000800037824 */ /* 0x000fe200078e0203 */
[----:B------:R-:W-:-:S07]  /*10700*/  SHF.L.U32 R0, R2, 0x1f, RZ ;  /* 0x0000001f02007819 */ /* 0x000fce00000006ff */
.L_x_320:
[----:B--2---:R2:W3:Y:S02]  /*10710*/  SYNCS.PHASECHK.TRANS64.TRYWAIT P0, [R3+URZ], R0 ;  /* 0x00000000030075a7 */ /* 0x0044e4000800017f */
[----:B---3--:R-:W-:Y:S05]  /*10720*/  @!P0 NANOSLEEP.SYNCS 0x989680 ;  /* 0x009896800000895d */ /* 0x008fea0003900000 */
[----:B------:R-:W3:Y:S02]  /*10730*/  @!P0 SYNCS.PHASECHK.TRANS64 P0, [R3+URZ], R0 ;  /* 0x00000000030085a7 */ /* 0x000ee4000800007f */
[----:B---3--:R-:W-:Y:S05]  /*10740*/  @!P0 BRA `(.L_x_320) ;  /* 0xfffffffc00f08947 */ /* 0x008fea000383ffff */
.L_x_315:
[----:B------:R-:W-:Y:S05]  /*10750*/  BSYNC B0 ;  /* 0x0000000000007941 */ /* 0x000fea0003800000 */
.L_x_314:
[----:B------:R-:W-:Y:S05]  /*10760*/  EXIT ;  /* 0x000000000000794d */ /* 0x000fea0003800000 */
.L_x_21:
[----:B-1----:R-:W-:-:S04]  /*10770*/  IMAD.U32 R3, RZ, RZ, UR6 ;  /* 0x00000006ff037e24 */ /* 0x002fc8000f8e00ff */
[----:B------:R1:W2:Y:S03]  /*10780*/  SYNCS.PHASECHK.TRANS64.TRYWAIT P0, [R3+URZ], R0 ;  /* 0x00000000030075a7 */ /* 0x0002a6000800017f */
[----:B--2---:R-:W-:Y:S05]  /*10790*/  @!P0 NANOSLEEP.SYNCS 0x989680 ;  /* 0x009896800000895d */ /* 0x004fea0003900000 */
[----:B------:R-:W2:Y:S02]  /*107a0*/  @!P0 SYNCS.PHASECHK.TRANS64 P0, [R3+URZ], R0 ;  /* 0x00000000030085a7 */ /* 0x000ea4000800007f */
[----:B--2---:R-:W-:Y:S05]  /*107b0*/  @!P0 BRA `(.L_x_21) ;  /* 0xfffffffc00ec8947 */ /* 0x004fea000383ffff */
[----:B------:R-:W-:Y:S05]  /*107c0*/  BRA `(.L_x_20) ;  /* 0xffffff1400947947 */ /* 0x000fea000383ffff */
.L_x_27:
[----:B-----5:R2:W-:Y:S02]  /*107d0*/  STL [R1+0x88], R0 ;  /* 0x0000880001007387 */ /* 0x0205e40000100800 */
[----:B--2---:R-:W-:-:S04]  /*107e0*/  IMAD.U32 R0, RZ, RZ, UR16 ;  /* 0x00000010ff007e24 */ /* 0x004fc8000f8e00ff */
[----:B------:R2:W3:Y:S03]  /*107f0*/  SYNCS.PHASECHK.TRANS64.TRYWAIT P0, [R0+URZ], R229 ;  /* 0x000000e5000075a7 */ /* 0x0004e6000800017f */
[----:B---3--:R-:W-:Y:S05]  /*10800*/  @!P0 NANOSLEEP.SYNCS 0x989680 ;  /* 0x009896800000895d */ /* 0x008fea0003900000 */
[----:B------:R2:W3:Y:S02]  /*10810*/  @!P0 SYNCS.PHASECHK.TRANS64 P0, [R0+URZ], R229 ;  /* 0x000000e5000085a7 */ /* 0x0004e4000800007f */
[----:B--2---:R2:W5:Y:S02]  /*10820*/  LDL.LU R0, [R1+0x88] ;  /* 0x0000880001007983 */ /* 0x0045640000300800 */
[----:B--23--:R-:W-:Y:S05]  /*10830*/  @!P0 BRA `(.L_x_27) ;  /* 0xfffffffc00e48947 */ /* 0x00cfea000383ffff */
[----:B------:R-:W-:Y:S05]  /*10840*/  BRA `(.L_x_26) ;  /* 0xffffff2800607947 */ /* 0x000fea000383ffff */
.L_x_302:
[----:B------:R-:W-:Y:S01]  /*10850*/  BSSY B1, `(.L_x_321) ;  /* 0x0000006000017945 */ /* 0x000fe20003800000 */
[----:B------:R-:W-:-:S07]  /*10860*/  IMAD.MOV.U32 R2, RZ, RZ, -0x1 ;  /* 0xffffffffff027424 */ /* 0x000fce00078e00ff */
[----:B------:R-:W-:Y:S05]  /*10870*/  WARPSYNC.COLLECTIVE R2, `(.L_x_322) ;  /* 0x00000000020c7348 */ /* 0x000fea0003c00000 */
[----:B------:R-:W-:Y:S02]  /*10880*/  ELECT P0, UR62, PT ;  /* 0x00000000003e782f */ /* 0x000fe40003800000 */
[----:B------:R-:W-:Y:S01]  /*10890*/  MOV R2, UR62 ;  /* 0x0000003e00027c02 */ /* 0x000fe20008000f00 */
[----:B------:R-:W-:Y:S10]  /*108a0*/  ENDCOLLECTIVE ;  /* 0x000000000000791b */ /* 0x000ff40003800000 */
.L_x_322:
[----:B------:R-:W-:Y:S05]  /*108b0*/  BSYNC B1 ;  /* 0x0000000000017941 */ /* 0x000fea0003800000 */
.L_x_321:
[----:B------:R-:W-:Y:S05]  /*108c0*/  BRA `(.L_x_323) ;  /* 0xfffffff000007947 */ /* 0x000fea000383ffff */
.L_x_305:
[----:B0-----:R0:W2:Y:S02]  /*108d0*/  SYNCS.PHASECHK.TRANS64.TRYWAIT P0, [R11+URZ+0x20], R4 ;  /* 0x000020040b0075a7 */ /* 0x0010a4000800017f */
[----:B--2---:R-:W-:Y:S05]  /*108e0*/  @!P0 NANOSLEEP.SYNCS 0x989680 ;  /* 0x009896800000895d */ /* 0x004fea0003900000 */
[----:B------:R-:W2:Y:S02]  /*108f0*/  @!P0 SYNCS.PHASECHK.TRANS64 P0, [R11+URZ+0x20], R4 ;  /* 0x000020040b0085a7 */ /* 0x000ea4000800007f */
[----:B--2---:R-:W-:Y:S05]  /*10900*/  @!P0 BRA `(.L_x_305) ;  /* 0xfffffffc00f08947 */ /* 0x004fea000383ffff */
[----:B------:R-:W-:Y:S05]  /*10910*/  BRA `(.L_x_324) ;  /* 0xfffffff000407947 */ /* 0x000fea000383ffff */
.L_x_313:
[----:B------:R-:W-:Y:S01]  /*10920*/  BSSY B0, `(.L_x_325) ;  /* 0x0000006000007945 */ /* 0x000fe20003800000 */
[----:B------:R-:W-:-:S07]  /*10930*/  IMAD.MOV.U32 R2, RZ, RZ, -0x1 ;  /* 0xffffffffff027424 */ /* 0x000fce00078e00ff */
[----:B------:R-:W-:Y:S05]  /*10940*/  WARPSYNC.COLLECTIVE R2, `(.L_x_326) ;  /* 0x00000000020c7348 */ /* 0x000fea0003c00000 */
[----:B------:R-:W-:Y:S02]  /*10950*/  ELECT P0, UR62, PT ;  /* 0x00000000003e782f */ /* 0x000fe40003800000 */
[----:B------:R-:W-:Y:S01]  /*10960*/  MOV R2, UR62 ;  /* 0x0000003e00027c02 */ /* 0x000fe20008000f00 */
[----:B------:R-:W-:Y:S10]  /*10970*/  ENDCOLLECTIVE ;  /* 0x000000000000791b */ /* 0x000ff40003800000 */
.L_x_326:
[----:B------:R-:W-:Y:S05]  /*10980*/  BSYNC B0 ;  /* 0x0000000000007941 */ /* 0x000fea0003800000 */
.L_x_325:
[----:B------:R-:W-:Y:S05]  /*10990*/  BRA `(.L_x_327) ;  /* 0xfffffff800bc7947 */ /* 0x000fea000383ffff */
.L_x_317:
[----:B0-----:R0:W1:Y:S02]  /*109a0*/  SYNCS.PHASECHK.TRANS64.TRYWAIT P0, [R7+URZ], R2 ;  /* 0x00000002070075a7 */ /* 0x001064000800017f */
[----:B-1----:R-:W-:Y:S05]  /*109b0*/  @!P0 NANOSLEEP.SYNCS 0x989680 ;  /* 0x009896800000895d */ /* 0x002fea0003900000 */
[----:B------:R-:W1:Y:S02]  /*109c0*/  @!P0 SYNCS.PHASECHK.TRANS64 P0, [R7+URZ], R2 ;  /* 0x00000002070085a7 */ /* 0x000e64000800007f */
[----:B-1----:R-:W-:Y:S05]  /*109d0*/  @!P0 BRA `(.L_x_317) ;  /* 0xfffffffc00f08947 */ /* 0x002fea000383ffff */
[----:B------:R-:W-:Y:S05]  /*109e0*/  BRA `(.L_x_328) ;  /* 0xfffffffc00007947 */ /* 0x000fea000383ffff */
.L_x_318:
[----:B0-----:R0:W1:Y:S02]  /*109f0*/  SYNCS.PHASECHK.TRANS64.TRYWAIT P0, [R9+URZ], R4 ;  /* 0x00000004090075a7 */ /* 0x001064000800017f */
[----:B-1----:R-:W-:Y:S05]  /*10a00*/  @!P0 NANOSLEEP.SYNCS 0x989680 ;  /* 0x009896800000895d */ /* 0x002fea0003900000 */
[----:B------:R-:W1:Y:S02]  /*10a10*/  @!P0 SYNCS.PHASECHK.TRANS64 P0, [R9+URZ], R4 ;  /* 0x00000004090085a7 */ /* 0x000e64000800007f */
[----:B-1----:R-:W-:Y:S05]  /*10a20*/  @!P0 BRA `(.L_x_318) ;  /* 0xfffffffc00f08947 */ /* 0x002fea000383ffff */
[----:B------:R-:W-:Y:S05]  /*10a30*/  BRA `(.L_x_329) ;  /* 0xfffffffc00107947 */ /* 0x000fea000383ffff */
.L_x_319:
[----:B-1----:R1:W2:Y:S02]  /*10a40*/  SYNCS.PHASECHK.TRANS64.TRYWAIT P0, [R6+URZ], R5 ;  /* 0x00000005060075a7 */ /* 0x0022a4000800017f */
[----:B--2---:R-:W-:Y:S05]  /*10a50*/  @!P0 NANOSLEEP.SYNCS 0x989680 ;  /* 0x009896800000895d */ /* 0x004fea0003900000 */
[----:B------:R-:W2:Y:S02]  /*10a60*/  @!P0 SYNCS.PHASECHK.TRANS64 P0, [R6+URZ], R5 ;  /* 0x00000005060085a7 */ /* 0x000ea4000800007f */
[----:B--2---:R-:W-:Y:S05]  /*10a70*/  @!P0 BRA `(.L_x_319) ;  /* 0xfffffffc00f08947 */ /* 0x004fea000383ffff */
[----:B------:R-:W-:Y:S05]  /*10a80*/  BRA `(.L_x_330) ;  /* 0xfffffffc00187947 */ /* 0x000fea000383ffff */
.L_x_331:
[----:B------:R-:W-:-:S00]  /*10a90*/  BRA `(.L_x_331) ;  /* 0xfffffffc00fc7947 */ /* 0x000fc0000383ffff */
[----:B------:R-:W-:-:S00]  /*10aa0*/  NOP ;  /* 0x0000000000007918 */ /* 0x000fc00000000000 */
        /* <DEDUP_REMOVED lines=13> */
.L_x_332:


//--------------------- .nv.shared._ZN7cutlass13device_kernelINS_4gemm6kernel13GemmUniversalIN4cute5tupleIJiiiiEEENS1_10collective13CollectiveMmaINS1_37MainloopSm90TmaGmmaWarpSpecializedFP8ILi4ENS5_IJNS4_1CILi2EEESB_NSA_ILi1EEEEEENS1_35KernelTmaWarpSpecializedCooperativeEEENS5_IJNSA_ILi256EEENSA_ILi128EEESH_EEENS_12float_e4m3_tENS5_IJlSC_lEEESJ_SK_NS4_8TiledMMAINS4_8MMA_AtomIJNS4_4SM904GMMA31MMA_64x128x32_F32E4M3E4M3_SS_TNILNSO_7ScaleInE1ELSQ_1EEEEEENS4_6LayoutINS5_IJSB_SC_SC_EEENS5_IJSC_NSA_ILi0EEESV_EEEEENS5_IJNS4_10UnderscoreESY_SY_EEEEENS4_23SM90_TMA_LOAD_MULTICASTENS4_14ComposedLayoutINS4_7SwizzleILi3ELi4ELi3EEENS4_18smem_ptr_flag_bitsILi8EEENST_INS5_IJNSA_ILi8EEESH_EEENS5_IJSH_SC_EEEEEEEvNS4_8identityES11_S1B_vS1C_EENS_8epilogue10collective6detail29Sm90TmaWarpSpecializedAdapterINS1F_15DefaultEpilogueISJ_SK_SK_NS1E_6thread17LinearCombinationISJ_Li1EffLNS1J_9ScaleType4KindE0ELNS_15FloatRoundStyleE2ESJ_EENS1_15EpilogueDefaultEEEEEvvEEEEvNT_6ParamsE --------------------------
	.section	.nv.shared._ZN7cutlass13device_kernelINS_4gemm6kernel13GemmUniversalIN4cute5tupleIJiiiiEEENS1_10collective13CollectiveMmaINS1_37MainloopSm90TmaGmmaWarpSpecializedFP8ILi4ENS5_IJNS4_1CILi2EEESB_NSA_ILi1EEEEEENS1_35KernelTmaWarpSpecializedCooperativeEEENS5_IJNSA_ILi256EEENSA_ILi128EEESH_EEENS_12float_e4m3_tENS5_IJlSC_lEEESJ_SK_NS4_8TiledMMAINS4_8MMA_AtomIJNS4_4SM904GMMA31MMA_64x128x32_F32E4M3E4M3_SS_TNILNSO_7ScaleInE1ELSQ_1EEEEEENS4_6LayoutINS5_IJSB_SC_SC_EEENS5_IJSC_NSA_ILi0EEESV_EEEEENS5_IJNS4_10UnderscoreESY_SY_EEEEENS4_23SM90_TMA_LOAD_MULTICASTENS4_14ComposedLayoutINS4_7SwizzleILi3ELi4ELi3EEENS4_18smem_ptr_flag_bitsILi8EEENST_INS5_IJNSA_ILi8EEESH_EEENS5_IJSH_SC_EEEEEEEvNS4_8identityES11_S1B_vS1C_EENS_8epilogue10collective6detail29Sm90TmaWarpSpecializedAdapterINS1F_15DefaultEpilogueISJ_SK_SK_NS1E_6thread17LinearCombinationISJ_Li1EffLNS1J_9ScaleType4KindE0ELNS_15FloatRoundStyleE2ESJ_EENS1_15EpilogueDefaultEEEEEvvEEEEvNT_6ParamsE,"aw",@nobits
	.sectionflags	@""
	.align	16
	.zero		1024


//--------------------- .nv.shared.reserved.0     --------------------------
	.section	.nv.shared.reserved.0,"aw",@nobits
	.weak		__nv_reservedSMEM_offset_0_alias
	.size		__nv_reservedSMEM_offset_0_alias, 0, 0
	.other		__nv_reservedSMEM_offset_0_alias,@"STO_CUDA_RESERVED_SHARED STV_DEFAULT"
__nv_reservedSMEM_offset_0_alias:
	.zero		0


//--------------------- .nv.global                --------------------------
	.section	.nv.global,"aw",@nobits
.nv.global:
	.type		_ZN39_INTERNAL_72acf90f_4_k_cu_516111ba_50614cute1_E,@object
	.size		_ZN39_INTERNAL_72acf90f_4_k_cu_516111ba_50614cute1_E,(_ZN39_INTERNAL_72acf90f_4_k_cu_516111ba_50614cuda3std3__45__cpo6cbeginE - _ZN39_INTERNAL_72acf90f_4_k_cu_516111ba_50614cute1_E)
_ZN39_INTERNAL_72acf90f_4_k_cu_516111ba_50614cute1_E:
	.zero		1
	.type		_ZN39_INTERNAL_72acf90f_4_k_cu_516111ba_50614cuda3std3__45__cpo6cbeginE,@object
	.size		_ZN39_INTERNAL_72acf90f_4_k_cu_516111ba_50614cuda3std3__45__cpo6cbeginE,(_ZN39_INTERNAL_72acf90f_4_k_cu_516111ba_50614cuda3std3__48in_placeE - _ZN39_INTERNAL_72acf90f_4_k_cu_516111ba_50614cuda3std3__45__cpo6cbeginE)
_ZN39_INTERNAL_72acf90f_4_k_cu_516111ba_50614cuda3std3__45__cpo6cbeginE:
	.zero		1
	.type		_ZN39_INTERNAL_72acf90f_4_k_cu_516111ba_50614cuda3std3__48in_placeE,@object
	.size		_ZN39_INTERNAL_72acf90f_4_k_cu_516111ba_50614cuda3std3__48in_placeE,(_ZN39_INTERNAL_72acf90f_4_k_cu_516111ba_50614cuda3std6ranges3__45__cpo9iter_moveE - _ZN39_INTERNAL_72acf90f_4_k_cu_516111ba_50614cuda3std3__48in_placeE)
_ZN39_INTERNAL_72acf90f_4_k_cu_516111ba_50614cuda3std3__48in_placeE:
	.zero		1
	.type		_ZN39_INTERNAL_72acf90f_4_k_cu_516111ba_50614cuda3std6ranges3__45__cpo9iter_moveE,@object
	.size		_ZN39_INTERNAL_72acf90f_4_k_cu_516111ba_50614cuda3std6ranges3__45__cpo9iter_moveE,(_ZN39_INTERNAL_72acf90f_4_k_cu_516111ba_50614cuda3std3__45__cpo5beginE - _ZN39_INTERNAL_72acf90f_4_k_cu_516111ba_50614cuda3std6ranges3__45__cpo9iter_moveE)
_ZN39_INTERNAL_72acf90f_4_k_cu_516111ba_50614cuda3std6ranges3__45__cpo9iter_moveE:
	.zero		1
	.type		_ZN39_INTERNAL_72acf90f_4_k_cu_516111ba_50614cuda3std3__45__cpo5beginE,@object
	.size		_ZN39_INTERNAL_72acf90f_4_k_cu_516111ba_50614cuda3std3__45__cpo5beginE,(_ZN39_INTERNAL_72acf90f_4_k_cu_516111ba_50614cuda3std3__441_GLOBAL__N__72acf90f_4_k_cu_516111ba_50616ignoreE - _ZN39_INTERNAL_72acf90f_4_k_cu_516111ba_50614cuda3std3__45__cpo5beginE)
_ZN39_INTERNAL_72acf90f_4_k_cu_516111ba_50614cuda3std3__45__cpo5beginE:
	.zero		1
	.type		_ZN39_INTERNAL_72acf90f_4_k_cu_516111ba_50614cuda3std3__441_GLOBAL__N__72acf90f_4_k_cu_516111ba_50616ignoreE,@object
	.size		_ZN39_INTERNAL_72acf90f_4_k_cu_516111ba_50614cuda3std3__441_GLOBAL__N__72acf90f_4_k_cu_516111ba_50616ignoreE,(_ZN39_INTERNAL_72acf90f_4_k_cu_516111ba_50614cute7productE - _ZN39_INTERNAL_72acf90f_4_k_cu_516111ba_50614cuda3std3__441_GLOBAL__N__72acf90f_4_k_cu_516111ba_50616ignoreE)
_ZN39_INTERNAL_72acf90f_4_k_cu_516111ba_50614cuda3std3__441_GLOBAL__N__72acf90f_4_k_cu_516111ba_50616ignoreE:
	.zero		1
	.type		_ZN39_INTERNAL_72acf90f_4_k_cu_516111ba_50614cute7productE,@object
	.size		_ZN39_INTERNAL_72acf90f_4_k_cu_516111ba_50614cute7productE,(_ZN39_INTERNAL_72acf90f_4_k_cu_516111ba_50614cuda3std3__45__cpo3endE - _ZN39_INTERNAL_72acf90f_4_k_cu_516111ba_50614cute7productE)
_ZN39_INTERNAL_72acf90f_4_k_cu_516111ba_50614cute7productE:
	.zero		1
	.type		_ZN39_INTERNAL_72acf90f_4_k_cu_516111ba_50614cuda3std3__45__cpo3endE,@object
	.size		_ZN39_INTERNAL_72acf90f_4_k_cu_516111ba_50614cuda3std3__45__cpo3endE,(_ZN39_INTERNAL_72acf90f_4_k_cu_516111ba_50614cuda3std3__419piecewise_constructE - _ZN39_INTERNAL_72acf90f_4_k_cu_516111ba_50614cuda3std3__45__cpo3endE)
_ZN39_INTERNAL_72acf90f_4_k_cu_516111ba_50614cuda3std3__45__cpo3endE:
	.zero		1
	.type		_ZN39_INTERNAL_72acf90f_4_k_cu_516111ba_50614cuda3std3__419piecewise_constructE,@object
	.size		_ZN39_INTERNAL_72acf90f_4_k_cu_516111ba_50614cuda3std3__419piecewise_constructE,(_ZN39_INTERNAL_72acf90f_4_k_cu_516111ba_50614cuda3std3__45__cpo4cendE - _ZN39_INTERNAL_72acf90f_4_k_cu_516111ba_50614cuda3std3__419piecewise_constructE)
_ZN39_INTERNAL_72acf90f_4_k_cu_516111ba_50614cuda3std3__419piecewise_constructE:
	.zero		1
	.type		_ZN39_INTERNAL_72acf90f_4_k_cu_516111ba_50614cuda3std3__45__cpo4cendE,@object
	.size		_ZN39_INTERNAL_72acf90f_4_k_cu_516111ba_50614cuda3std3__45__cpo4cendE,(_ZN39_INTERNAL_72acf90f_4_k_cu_516111ba_50614cuda3std6ranges3__45__cpo4swapE - _ZN39_INTERNAL_72acf90f_4_k_cu_516111ba_50614cuda3std3__45__cpo4cendE)
_ZN39_INTERNAL_72acf90f_4_k_cu_516111ba_50614cuda3std3__45__cpo4cendE:
	.zero		1
	.type		_ZN39_INTERNAL_72acf90f_4_k_cu_516111ba_50614cuda3std6ranges3__45__cpo4swapE,@object
	.size		_ZN39_INTERNAL_72acf90f_4_k_cu_516111ba_50614cuda3std6ranges3__45__cpo4swapE,(.L_7 - _ZN39_INTERNAL_72acf90f_4_k_cu_516111ba_50614cuda3std6ranges3__45__cpo4swapE)
_ZN39_INTERNAL_72acf90f_4_k_cu_516111ba_50614cuda3std6ranges3__45__cpo4swapE:
	.zero		1
.L_7:


//--------------------- .nv.constant0._ZN7cutlass13device_kernelINS_4gemm6kernel13GemmUniversalIN4cute5tupleIJiiiiEEENS1_10collective13CollectiveMmaINS1_37MainloopSm90TmaGmmaWarpSpecializedFP8ILi4ENS5_IJNS4_1CILi2EEESB_NSA_ILi1EEEEEENS1_35KernelTmaWarpSpecializedCooperativeEEENS5_IJNSA_ILi256EEENSA_ILi128EEESH_EEENS_12float_e4m3_tENS5_IJlSC_lEEESJ_SK_NS4_8TiledMMAINS4_8MMA_AtomIJNS4_4SM904GMMA31MMA_64x128x32_F32E4M3E4M3_SS_TNILNSO_7ScaleInE1ELSQ_1EEEEEENS4_6LayoutINS5_IJSB_SC_SC_EEENS5_IJSC_NSA_ILi0EEESV_EEEEENS5_IJNS4_10UnderscoreESY_SY_EEEEENS4_23SM90_TMA_LOAD_MULTICASTENS4_14ComposedLayoutINS4_7SwizzleILi3ELi4ELi3EEENS4_18smem_ptr_flag_bitsILi8EEENST_INS5_IJNSA_ILi8EEESH_EEENS5_IJSH_SC_EEEEEEEvNS4_8identityES11_S1B_vS1C_EENS_8epilogue10collective6detail29Sm90TmaWarpSpecializedAdapterINS1F_15DefaultEpilogueISJ_SK_SK_NS1E_6thread17LinearCombinationISJ_Li1EffLNS1J_9ScaleType4KindE0ELNS_15FloatRoundStyleE2ESJ_EENS1_15EpilogueDefaultEEEEEvvEEEEvNT_6ParamsE --------------------------
	.section	.nv.constant0._ZN7cutlass13device_kernelINS_4gemm6kernel13GemmUniversalIN4cute5tupleIJiiiiEEENS1_10collective13CollectiveMmaINS1_37MainloopSm90TmaGmmaWarpSpecializedFP8ILi4ENS5_IJNS4_1CILi2EEESB_NSA_ILi1EEEEEENS1_35KernelTmaWarpSpecializedCooperativeEEENS5_IJNSA_ILi256EEENSA_ILi128EEESH_EEENS_12float_e4m3_tENS5_IJlSC_lEEESJ_SK_NS4_8TiledMMAINS4_8MMA_AtomIJNS4_4SM904GMMA31MMA_64x128x32_F32E4M3E4M3_SS_TNILNSO_7ScaleInE1ELSQ_1EEEEEENS4_6LayoutINS5_IJSB_SC_SC_EEENS5_IJSC_NSA_ILi0EEESV_EEEEENS5_IJNS4_10UnderscoreESY_SY_EEEEENS4_23SM90_TMA_LOAD_MULTICASTENS4_14ComposedLayoutINS4_7SwizzleILi3ELi4ELi3EEENS4_18smem_ptr_flag_bitsILi8EEENST_INS5_IJNSA_ILi8EEESH_EEENS5_IJSH_SC_EEEEEEEvNS4_8identityES11_S1B_vS1C_EENS_8epilogue10collective6detail29Sm90TmaWarpSpecializedAdapterINS1F_15DefaultEpilogueISJ_SK_SK_NS1E_6thread17LinearCombinationISJ_Li1EffLNS1J_9ScaleType4KindE0ELNS_15FloatRoundStyleE2ESJ_EENS1_15EpilogueDefaultEEEEEvvEEEEvNT_6ParamsE,"a",@progbits
	.sectionflags	@""
	.align	4
.nv.constant0._ZN7cutlass13device_kernelINS_4gemm6kernel13GemmUniversalIN4cute5tupleIJiiiiEEENS1_10collective13CollectiveMmaINS1_37MainloopSm90TmaGmmaWarpSpecializedFP8ILi4ENS5_IJNS4_1CILi2EEESB_NSA_ILi1EEEEEENS1_35KernelTmaWarpSpecializedCooperativeEEENS5_IJNSA_ILi256EEENSA_ILi128EEESH_EEENS_12float_e4m3_tENS5_IJlSC_lEEESJ_SK_NS4_8TiledMMAINS4_8MMA_AtomIJNS4_4SM904GMMA31MMA_64x128x32_F32E4M3E4M3_SS_TNILNSO_7ScaleInE1ELSQ_1EEEEEENS4_6LayoutINS5_IJSB_SC_SC_EEENS5_IJSC_NSA_ILi0EEESV_EEEEENS5_IJNS4_10UnderscoreESY_SY_EEEEENS4_23SM90_TMA_LOAD_MULTICASTENS4_14ComposedLayoutINS4_7SwizzleILi3ELi4ELi3EEENS4_18smem_ptr_flag_bitsILi8EEENST_INS5_IJNSA_ILi8EEESH_EEENS5_IJSH_SC_EEEEEEEvNS4_8identityES11_S1B_vS1C_EENS_8epilogue10collective6detail29Sm90TmaWarpSpecializedAdapterINS1F_15DefaultEpilogueISJ_SK_SK_NS1E_6thread17LinearCombinationISJ_Li1EffLNS1J_9ScaleType4KindE0ELNS_15FloatRoundStyleE2ESJ_EENS1_15EpilogueDefaultEEEEEvvEEEEvNT_6ParamsE:
	.zero		1664


//--------------------- SYMBOLS --------------------------

	.type		.nv.reservedSmem.offset0,@object
	.size		.nv.reservedSmem.offset0,0x4
